	.target	sm_100a

	.elftype	@"ET_EXEC"


//--------------------- .note.nv.tkinfo           --------------------------
	.section	.note.nv.tkinfo,"",@"SHT_NOTE"
	.sectionflags	@"SHF_NOTE_NV_TKINFO"
	.tkinfo
        /*0018*/ 	.word	0x00000081
        /*0030*/ 	.string	""
        /*0030*/ 	.string	"ptxas-blackwell"
        /*0030*/ 	.string	"Cuda compilation tools, release 12.9, V12.9.86"
        /*0030*/ 	.string	"Build cuda_12.9.r12.9/compiler.36037853_0"
        /*0030*/ 	.string	"-v  -suppress-debug-info  -lineinfo  -arch sm_100a "



//--------------------- .note.nv.cuver            --------------------------
	.section	.note.nv.cuver,"",@"SHT_NOTE"
	.sectionflags	@"SHF_NOTE_NV_CUVER"
        /*0018*/ 	.short	0x0001
        /*001a*/ 	.short	0x0064
        /*001c*/ 	.short	0x0001
        /*001e*/ 	.short	0x0000
        /*0020*/ 	.short	0x0001
        /*0022*/ 	.short	0x0000


//--------------------- .nv.info                  --------------------------
	.section	.nv.info,"",@"SHT_CUDA_INFO"
	.align	4


	//----- nvinfo : EIATTR_REGCOUNT
	.align		4
        /*0000*/ 	.byte	0x04, 0x2f
        /*0002*/ 	.short	(.L_4 - .L_3)
	.align		4
.L_3:
        /*0004*/ 	.word	index@(gluon_tcgen05)
        /*0008*/ 	.word	0x00000019


	//----- nvinfo : EIATTR_FRAME_SIZE
	.align		4
.L_4:
        /*000c*/ 	.byte	0x04, 0x11
        /*000e*/ 	.short	(.L_6 - .L_5)
	.align		4
.L_5:
        /*0010*/ 	.word	index@($__internal_2_$__cuda_sm10x_tcgen05_guardrail_trap_unallocated_columns_being_dealloced)
        /*0014*/ 	.word	0x00000000


	//----- nvinfo : EIATTR_FRAME_SIZE
	.align		4
.L_6:
        /*0018*/ 	.byte	0x04, 0x11
        /*001a*/ 	.short	(.L_8 - .L_7)
	.align		4
.L_7:
        /*001c*/ 	.word	index@($__internal_1_$__cuda_sm10x_tcgen05_guardrail_trap_phase_invalid_during_alloc)
        /*0020*/ 	.word	0x00000000


	//----- nvinfo : EIATTR_FRAME_SIZE
	.align		4
.L_8:
        /*0024*/ 	.byte	0x04, 0x11
        /*0026*/ 	.short	(.L_10 - .L_9)
	.align		4
.L_9:
        /*0028*/ 	.word	index@($__internal_0_$__cuda_sm10x_tcgen05_guardrail_trap_col_being_dealloced_not_returned_by_alloc)
        /*002c*/ 	.word	0x00000000


	//----- nvinfo : EIATTR_FRAME_SIZE
	.align		4
.L_10:
        /*0030*/ 	.byte	0x04, 0x11
        /*0032*/ 	.short	(.L_12 - .L_11)
	.align		4
.L_11:
        /*0034*/ 	.word	index@(gluon_tcgen05)
        /*0038*/ 	.word	0x00000000


	//----- nvinfo : EIATTR_MIN_STACK_SIZE
	.align		4
.L_12:
        /*003c*/ 	.byte	0x04, 0x12
        /*003e*/ 	.short	(.L_14 - .L_13)
	.align		4
.L_13:
        /*0040*/ 	.word	index@(gluon_tcgen05)
        /*0044*/ 	.word	0x00000000
.L_14:


//--------------------- .nv.info.gluon_tcgen05    --------------------------
	.section	.nv.info.gluon_tcgen05,"",@"SHT_CUDA_INFO"
	.sectionflags	@""
	.align	4


	//----- nvinfo : EIATTR_CUDA_API_VERSION
	.align		4
        /*0000*/ 	.byte	0x04, 0x37
        /*0002*/ 	.short	(.L_16 - .L_15)
.L_15:
        /*0004*/ 	.word	0x00000081


	//----- nvinfo : EIATTR_KPARAM_INFO
	.align		4
.L_16:
        /*0008*/ 	.byte	0x04, 0x17
        /*000a*/ 	.short	(.L_18 - .L_17)
.L_17:
        /*000c*/ 	.word	0x00000000
        /*0010*/ 	.short	0x000a
        /*0012*/ 	.short	0x0048
        /*0014*/ 	.byte	0x00, 0xf4, 0x21, 0x00


	//----- nvinfo : EIATTR_KPARAM_INFO
	.align		4
.L_18:
        /*0018*/ 	.byte	0x04, 0x17
        /*001a*/ 	.short	(.L_20 - .L_19)
.L_19:
        /*001c*/ 	.word	0x00000000
        /*0020*/ 	.short	0x0009
        /*0022*/ 	.short	0x0040
        /*0024*/ 	.byte	0x00, 0xf4, 0x21, 0x00


	//----- nvinfo : EIATTR_KPARAM_INFO
	.align		4
.L_20:
        /*0028*/ 	.byte	0x04, 0x17
        /*002a*/ 	.short	(.L_22 - .L_21)
.L_21:
        /*002c*/ 	.word	0x00000000
        /*0030*/ 	.short	0x0008
        /*0032*/ 	.short	0x0038
        /*0034*/ 	.byte	0x00, 0xf0, 0x21, 0x00


	//----- nvinfo : EIATTR_KPARAM_INFO
	.align		4
.L_22:
        /*0038*/ 	.byte	0x04, 0x17
        /*003a*/ 	.short	(.L_24 - .L_23)
.L_23:
        /*003c*/ 	.word	0x00000000
        /*0040*/ 	.short	0x0007
        /*0042*/ 	.short	0x0030
        /*0044*/ 	.byte	0x00, 0xf0, 0x21, 0x00


	//----- nvinfo : EIATTR_KPARAM_INFO
	.align		4
.L_24:
        /*0048*/ 	.byte	0x04, 0x17
        /*004a*/ 	.short	(.L_26 - .L_25)
.L_25:
        /*004c*/ 	.word	0x00000000
        /*0050*/ 	.short	0x0006
        /*0052*/ 	.short	0x0028
        /*0054*/ 	.byte	0x00, 0xf0, 0x21, 0x00


	//----- nvinfo : EIATTR_KPARAM_INFO
	.align		4
.L_26:
        /*0058*/ 	.byte	0x04, 0x17
        /*005a*/ 	.short	(.L_28 - .L_27)
.L_27:
        /*005c*/ 	.word	0x00000000
        /*0060*/ 	.short	0x0005
        /*0062*/ 	.short	0x0020
        /*0064*/ 	.byte	0x00, 0xf0, 0x11, 0x00


	//----- nvinfo : EIATTR_KPARAM_INFO
	.align		4
.L_28:
        /*0068*/ 	.byte	0x04, 0x17
        /*006a*/ 	.short	(.L_30 - .L_29)
.L_29:
        /*006c*/ 	.word	0x00000000
        /*0070*/ 	.short	0x0004
        /*0072*/ 	.short	0x001c
        /*0074*/ 	.byte	0x00, 0xf0, 0x11, 0x00


	//----- nvinfo : EIATTR_KPARAM_INFO
	.align		4
.L_30:
        /*0078*/ 	.byte	0x04, 0x17
        /*007a*/ 	.short	(.L_32 - .L_31)
.L_31:
        /*007c*/ 	.word	0x00000000
        /*0080*/ 	.short	0x0003
        /*0082*/ 	.short	0x0018
        /*0084*/ 	.byte	0x00, 0xf0, 0x11, 0x00


	//----- nvinfo : EIATTR_KPARAM_INFO
	.align		4
.L_32:
        /*0088*/ 	.byte	0x04, 0x17
        /*008a*/ 	.short	(.L_34 - .L_33)
.L_33:
        /*008c*/ 	.word	0x00000000
        /*0090*/ 	.short	0x0002
        /*0092*/ 	.short	0x0010
        /*0094*/ 	.byte	0x00, 0xf4, 0x21, 0x00


	//----- nvinfo : EIATTR_KPARAM_INFO
	.align		4
.L_34:
        /*0098*/ 	.byte	0x04, 0x17
        /*009a*/ 	.short	(.L_36 - .L_35)
.L_35:
        /*009c*/ 	.word	0x00000000
        /*00a0*/ 	.short	0x0001
        /*00a2*/ 	.short	0x0008
        /*00a4*/ 	.byte	0x00, 0xf4, 0x21, 0x00


	//----- nvinfo : EIATTR_KPARAM_INFO
	.align		4
.L_36:
        /*00a8*/ 	.byte	0x04, 0x17
        /*00aa*/ 	.short	(.L_38 - .L_37)
.L_37:
        /*00ac*/ 	.word	0x00000000
        /*00b0*/ 	.short	0x0000
        /*00b2*/ 	.short	0x0000
        /*00b4*/ 	.byte	0x00, 0xf4, 0x21, 0x00


	//----- nvinfo : EIATTR_AT_ENTRY_FRAGMENTS
	.align		4
.L_38:
        /*00b8*/ 	.byte	0x04, 0x4f
        /*00ba*/ 	.short	(.L_40 - .L_39)


	//   ....[0]....
.L_39:
        /*00bc*/ 	.word	0x00000004


	//----- nvinfo : EIATTR_RESERVED_SMEM_USED
	.align		4
.L_40:
        /*00c0*/ 	.byte	0x01, 0x41
	.zero		2


	//----- nvinfo : EIATTR_SPARSE_MMA_MASK
	.align		4
        /*00c4*/ 	.byte	0x03, 0x50
        /*00c6*/ 	.short	0x0000


	//----- nvinfo : EIATTR_TCGEN05_1CTA_USED
	.align		4
        /*00c8*/ 	.byte	0x01, 0x51
	.zero		2


	//----- nvinfo : EIATTR_MAXREG_COUNT
	.align		4
        /*00cc*/ 	.byte	0x03, 0x1b
        /*00ce*/ 	.short	0x00ff


	//----- nvinfo : EIATTR_NUM_BARRIERS
	.align		4
        /*00d0*/ 	.byte	0x02, 0x4c
        /*00d2*/ 	.byte	0x01
	.zero		1


	//----- nvinfo : EIATTR_INT_WARP_WIDE_INSTR_OFFSETS
	.align		4
        /*00d4*/ 	.byte	0x04, 0x31
        /*00d6*/ 	.short	(.L_42 - .L_41)


	//   ....[0]....
.L_41:
        /*00d8*/ 	.word	0x00001770


	//   ....[1]....
        /*00dc*/ 	.word	0x00001790


	//   ....[2]....
        /*00e0*/ 	.word	0x00001820


	//   ....[3]....
        /*00e4*/ 	.word	0x000019f0


	//   ....[4]....
        /*00e8*/ 	.word	0x00001a40


	//   ....[5]....
        /*00ec*/ 	.word	0x00001a50


	//   ....[6]....
        /*00f0*/ 	.word	0x00001a80


	//   ....[7]....
        /*00f4*/ 	.word	0x00001e80


	//   ....[8]....
        /*00f8*/ 	.word	0x00001e90


	//   ....[9]....
        /*00fc*/ 	.word	0x00002000


	//   ....[10]....
        /*0100*/ 	.word	0x00002060


	//   ....[11]....
        /*0104*/ 	.word	0x00002070


	//   ....[12]....
        /*0108*/ 	.word	0x000020b0


	//   ....[13]....
        /*010c*/ 	.word	0x00002570


	//   ....[14]....
        /*0110*/ 	.word	0x00002580


	//   ....[15]....
        /*0114*/ 	.word	0x000028a0


	//   ....[16]....
        /*0118*/ 	.word	0x000028b0


	//   ....[17]....
        /*011c*/ 	.word	0x00002b70


	//   ....[18]....
        /*0120*/ 	.word	0x00002bc0


	//----- nvinfo : EIATTR_COOP_GROUP_MASK_REGIDS
	.align		4
.L_42:
        /*0124*/ 	.byte	0x04, 0x29
        /*0126*/ 	.short	(.L_44 - .L_43)


	//   ....[0]....
.L_43:
        /*0128*/ 	.word	0xffffffff


	//   ....[1]....
        /*012c*/ 	.word	0xffffffff


	//   ....[2]....
        /*0130*/ 	.word	0xffffffff


	//   ....[3]....
        /*0134*/ 	.word	0xffffffff


	//   ....[4]....
        /*0138*/ 	.word	0xffffffff


	//   ....[5]....
        /*013c*/ 	.word	0xffffffff


	//   ....[6]....
        /*0140*/ 	.word	0xffffffff


	//   ....[7]....
        /*0144*/ 	.word	0xffffffff


	//   ....[8]....
        /*0148*/ 	.word	0xffffffff


	//   ....[9]....
        /*014c*/ 	.word	0xffffffff


	//----- nvinfo : EIATTR_COOP_GROUP_INSTR_OFFSETS
	.align		4
.L_44:
        /*0150*/ 	.byte	0x04, 0x28
        /*0152*/ 	.short	(.L_46 - .L_45)


	//   ....[0]....
.L_45:
        /*0154*/ 	.word	0x00000050


	//   ....[1]....
        /*0158*/ 	.word	0x00000310


	//   ....[2]....
        /*015c*/ 	.word	0x00000500


	//   ....[3]....
        /*0160*/ 	.word	0x000009a0


	//   ....[4]....
        /*0164*/ 	.word	0x00000ae0


	//   ....[5]....
        /*0168*/ 	.word	0x00000fe0


	//   ....[6]....
        /*016c*/ 	.word	0x00001120


	//   ....[7]....
        /*0170*/ 	.word	0x00001610


	//   ....[8]....
        /*0174*/ 	.word	0x00002a00


	//   ....[9]....
        /*0178*/ 	.word	0x00002c70


	//----- nvinfo : EIATTR_VRC_CTA_INIT_COUNT
	.align		4
.L_46:
        /*017c*/ 	.byte	0x02, 0x4a
        /*017e*/ 	.byte	0x80
	.zero		1


	//----- nvinfo : EIATTR_MBARRIER_INSTR_OFFSETS
	.align		4
        /*0180*/ 	.byte	0x04, 0x39
        /*0182*/ 	.short	(.L_48 - .L_47)


	//   ....[0]....
.L_47:
        /*0184*/ 	.word	0x00001840
        /*0188*/ 	.word	0x000000ff
        /*018c*/ 	.word	0x00010000
        /*0190*/ 	.short	0x0100
        /*0192*/ 	.byte	0x08
	.zero		1


	//   ....[1]....
        /*0194*/ 	.word	0x00001850
        /*0198*/ 	.word	0x000000ff
        /*019c*/ 	.word	0x00010010
        /*01a0*/ 	.short	0x0100
        /*01a2*/ 	.byte	0x08
	.zero		1


	//   ....[2]....
        /*01a4*/ 	.word	0x00001900
        /*01a8*/ 	.word	0x000000ff
        /*01ac*/ 	.word	0x00010008
        /*01b0*/ 	.short	0x0100
        /*01b2*/ 	.byte	0x08
	.zero		1


	//   ....[3]....
        /*01b4*/ 	.word	0x00001910
        /*01b8*/ 	.word	0x000000ff
        /*01bc*/ 	.word	0x00010018
        /*01c0*/ 	.short	0x0100
        /*01c2*/ 	.byte	0x08
	.zero		1


	//   ....[4]....
        /*01c4*/ 	.word	0x00001af0
        /*01c8*/ 	.word	0x000000ff
        /*01cc*/ 	.word	0x00010000
        /*01d0*/ 	.short	0x010a
        /*01d2*/ 	.byte	0x08
	.zero		1


	//   ....[5]....
        /*01d4*/ 	.word	0x00001ee0
        /*01d8*/ 	.word	0x000000ff
        /*01dc*/ 	.word	0x00010010
        /*01e0*/ 	.short	0x010a
        /*01e2*/ 	.byte	0x08
	.zero		1


	//   ....[6]....
        /*01e4*/ 	.word	0x00002120
        /*01e8*/ 	.word	0x000000ff
        /*01ec*/ 	.word	0x00010000
        /*01f0*/ 	.short	0x010a
        /*01f2*/ 	.byte	0x2e
	.zero		1


	//   ....[7]....
        /*01f4*/ 	.word	0x000025c0
        /*01f8*/ 	.word	0x000000ff
        /*01fc*/ 	.word	0x00010010
        /*0200*/ 	.short	0x010a
        /*0202*/ 	.byte	0x2e
	.zero		1


	//   ....[8]....
        /*0204*/ 	.word	0x00002690
        /*0208*/ 	.word	0x000000ff
        /*020c*/ 	.word	0x00010000
        /*0210*/ 	.short	0x0108
        /*0212*/ 	.byte	0x08
	.zero		1


	//   ....[9]....
        /*0214*/ 	.word	0x000026a0
        /*0218*/ 	.word	0x000000ff
        /*021c*/ 	.word	0x00010010
        /*0220*/ 	.short	0x0108
        /*0222*/ 	.byte	0x08
	.zero		1


	//   ....[10]....
        /*0224*/ 	.word	0x000026f0
        /*0228*/ 	.word	0x000000ff
        /*022c*/ 	.word	0x00010008
        /*0230*/ 	.short	0x0108
        /*0232*/ 	.byte	0x08
	.zero		1


	//   ....[11]....
        /*0234*/ 	.word	0x00002700
        /*0238*/ 	.word	0x000000ff
        /*023c*/ 	.word	0x00010018
        /*0240*/ 	.short	0x0108
        /*0242*/ 	.byte	0x08
	.zero		1


	//   ....[12]....
        /*0244*/ 	.word	0x00002c90
        /*0248*/ 	.word	0x000000ff
        /*024c*/ 	.word	0x00010000
        /*0250*/ 	.short	0x010a
        /*0252*/ 	.byte	0x08
	.zero		1


	//   ....[13]....
        /*0254*/ 	.word	0x00002cc0
        /*0258*/ 	.word	0x000000ff
        /*025c*/ 	.word	0x00010010
        /*0260*/ 	.short	0x010a
        /*0262*/ 	.byte	0x08
	.zero		1


	//   ....[14]....
        /*0264*/ 	.word	0x00002cf0
        /*0268*/ 	.word	0x000000ff
        /*026c*/ 	.word	0x00010000
        /*0270*/ 	.short	0x010a
        /*0272*/ 	.byte	0x2e
	.zero		1


	//   ....[15]....
        /*0274*/ 	.word	0x00002d20
        /*0278*/ 	.word	0x000000ff
        /*027c*/ 	.word	0x00010010
        /*0280*/ 	.short	0x010a
        /*0282*/ 	.byte	0x2e
	.zero		1


	//----- nvinfo : EIATTR_NUM_MBARRIERS
	.align		4
.L_48:
        /*0284*/ 	.byte	0x03, 0x38
        /*0286*/ 	.short	0x0004


	//----- nvinfo : EIATTR_EXIT_INSTR_OFFSETS
	.align		4
        /*0288*/ 	.byte	0x04, 0x1c
        /*028a*/ 	.short	(.L_50 - .L_49)


	//   ....[0]....
.L_49:
        /*028c*/ 	.word	0x00002c80


	//----- nvinfo : EIATTR_REQNTID
	.align		4
.L_50:
        /*0290*/ 	.byte	0x04, 0x10
        /*0292*/ 	.short	(.L_52 - .L_51)
.L_51:
        /*0294*/ 	.word	0x00000100
        /*0298*/ 	.word	0x00000001
        /*029c*/ 	.word	0x00000001


	//----- nvinfo : EIATTR_CRS_STACK_SIZE
	.align		4
.L_52:
        /*02a0*/ 	.byte	0x04, 0x1e
        /*02a2*/ 	.short	(.L_54 - .L_53)
.L_53:
        /*02a4*/ 	.word	0x00000000


	//----- nvinfo : EIATTR_CBANK_PARAM_SIZE
	.align		4
.L_54:
        /*02a8*/ 	.byte	0x03, 0x19
        /*02aa*/ 	.short	0x0050


	//----- nvinfo : EIATTR_PARAM_CBANK
	.align		4
        /*02ac*/ 	.byte	0x04, 0x0a
        /*02ae*/ 	.short	(.L_56 - .L_55)
	.align		4
.L_55:
        /*02b0*/ 	.word	index@(.nv.constant0.gluon_tcgen05)
        /*02b4*/ 	.short	0x0380
        /*02b6*/ 	.short	0x0050


	//----- nvinfo : EIATTR_SW_WAR
	.align		4
.L_56:
        /*02b8*/ 	.byte	0x04, 0x36
        /*02ba*/ 	.short	(.L_58 - .L_57)
.L_57:
        /*02bc*/ 	.word	0x00000008
.L_58:


//--------------------- .nv.compat                --------------------------
	.section	.nv.compat,"",@"SHT_CUDA_COMPAT_INFO"
	.align	4
        /*0000*/ 	.byte	0x02, 0x02, 0x02, 0x00, 0x02, 0x05, 0x05, 0x00, 0x02, 0x03, 0x03, 0x00, 0x02, 0x06, 0x01, 0x00


//--------------------- .nv.callgraph             --------------------------
	.section	.nv.callgraph,"",@"SHT_CUDA_CALLGRAPH"
	.align	4
	.sectionentsize	8
	.align		4
        /*0000*/ 	.word	0x00000000
	.align		4
        /*0004*/ 	.word	0xffffffff
	.align		4
        /*0008*/ 	.word	0x00000000
	.align		4
        /*000c*/ 	.word	0xfffffffe
	.align		4
        /*0010*/ 	.word	0x00000000
	.align		4
        /*0014*/ 	.word	0xfffffffd
	.align		4
        /*0018*/ 	.word	0x00000000
	.align		4
        /*001c*/ 	.word	0xfffffffc


//--------------------- .text.gluon_tcgen05       --------------------------
	.section	.text.gluon_tcgen05,"ax",@progbits
	.align	128
        .global         gluon_tcgen05
        .type           gluon_tcgen05,@function
        .size           gluon_tcgen05,(.L_x_77 - gluon_tcgen05)
        .other          gluon_tcgen05,@"STO_CUDA_ENTRY STV_DEFAULT"
gluon_tcgen05:
.text.gluon_tcgen05:
[----:B------:R-:W1:Y:S01]  /*0000*/  LDC R1, c[0x0][0x37c] ;  /* 0x0000df00ff017b82 */ /* 0x000e620000000800 */
[----:B------:R-:W2:Y:S02]  /*0010*/  S2R R0, SR_TID.X ;  /* 0x0000000000007919 */ /* 0x000ea40000002100 */
[----:B--2---:R-:W-:-:S13]  /*0020*/  ISETP.GE.U32.AND P2, PT, R0, 0x20, PT ;  /* 0x000000200000780c */ /* 0x004fda0003f46070 */
[----:B------:R-:W-:Y:S05]  /*0030*/  @P2 BRA `(.L_x_0) ;  /* 0x0000000000b82947 */ /* 0x000fea0003800000 */
[----:B------:R-:W2:Y:S01]  /*0040*/  S2UR UR6, SR_CgaCtaId ;  /* 0x00000000000679c3 */ /* 0x000ea20000008800 */
[----:B------:R-:W-:Y:S01]  /*0050*/  NOP ;  /* 0x0000000000007918 */ /* 0x000fe20000000000 */
[----:B------:R-:W-:Y:S02]  /*0060*/  UMOV UR4, 0x40 ;  /* 0x0000004000047882 */ /* 0x000fe40000000000 */
[----:B--2---:R-:W-:-:S09]  /*0070*/  ULEA UR4, UR6, UR4, 0x18 ;  /* 0x0000000406047291 */ /* 0x004fd2000f8ec0ff */
[----:B------:R-:W2:Y:S01]  /*0080*/  LDS.U8 R2, [UR4] ;  /* 0x00000004ff027984 */ /* 0x000ea20008000000 */
[----:B------:R-:W-:Y:S02]  /*0090*/  UMOV UR4, 0x400 ;  /* 0x0000040000047882 */ /* 0x000fe40000000000 */
[----:B------:R-:W-:Y:S01]  /*00a0*/  ULEA UR4, UR6, UR4, 0x18 ;  /* 0x0000000406047291 */ /* 0x000fe2000f8ec0ff */
[----:B--2---:R-:W-:-:S13]  /*00b0*/  ISETP.NE.AND P0, PT, R2, RZ, PT ;  /* 0x000000ff0200720c */ /* 0x004fda0003f05270 */
[----:B------:R-:W-:Y:S05]  /*00c0*/  @P0 BRA `(.L_x_1) ;  /* 0x00000000007c0947 */ /* 0x000fea0003800000 */
[----:B------:R-:W-:-:S13]  /*00d0*/  ELECT P0, URZ, PT ;  /* 0x0000000000ff782f */ /* 0x000fda0003800000 */
[----:B------:R-:W-:Y:S05]  /*00e0*/  @!P0 BRA `(.L_x_2) ;  /* 0x0000000000848947 */ /* 0x000fea0003800000 */
[----:B------:R-:W-:Y:S01]  /*00f0*/  UMOV UR5, 0x2 ;  /* 0x0000000200057882 */ /* 0x000fe20000000000 */
[----:B------:R-:W-:Y:S02]  /*0100*/  IMAD.MOV.U32 R5, RZ, RZ, 0x1 ;  /* 0x00000001ff057424 */ /* 0x000fe400078e00ff */
[----:B------:R-:W-:Y:S02]  /*0110*/  IMAD.MOV.U32 R3, RZ, RZ, 0x3 ;  /* 0x00000003ff037424 */ /* 0x000fe400078e00ff */
[----:B------:R-:W-:Y:S04]  /*0120*/  DEPBAR.LE SB2, 0x36 ;  /* 0x0000ad800000791a */ /* 0x000fe80000000000 */
[----:B------:R-:W2:Y:S02]  /*0130*/  UTCATOMSWS.FIND_AND_SET.ALIGN UP0, UR5, UR5 ;  /* 0x00000005000575e3 */ /* 0x000ea40008000800 */
[----:B--2---:R-:W-:-:S04]  /*0140*/  PLOP3.LUT P0, PT, PT, PT, UP0, 0x80, 0x8 ;  /* 0x000000000008781c */ /* 0x004fc80003f0f008 */
[----:B------:R-:W-:-:S04]  /*0150*/  SEL R2, RZ, 0xffffffff, !P0 ;  /* 0xffffffffff027807 */ /* 0x000fc80004000000 */
[----:B------:R-:W-:Y:S01]  /*0160*/  ISETP.NE.AND P0, PT, R2, RZ, PT ;  /* 0x000000ff0200720c */ /* 0x000fe20003f05270 */
[----:B------:R-:W-:-:S12]  /*0170*/  IMAD.U32 R2, RZ, RZ, UR5 ;  /* 0x00000005ff027e24 */ /* 0x000fd8000f8e00ff */
[----:B------:R-:W-:Y:S05]  /*0180*/  @P0 BRA `(.L_x_3) ;  /* 0x0000000000240947 */ /* 0x000fea0003800000 */
.L_x_4:
[----:B------:R-:W-:Y:S05]  /*0190*/  NANOSLEEP 0x64 ;  /* 0x000000640000795d */ /* 0x000fea0003800000 */
[----:B------:R-:W-:-:S05]  /*01a0*/  UMOV UR5, 0x2 ;  /* 0x0000000200057882 */ /* 0x000fca0000000000 */
[----:B------:R-:W-:Y:S04]  /*01b0*/  DEPBAR.LE SB2, 0x36 ;  /* 0x0000ad800000791a */ /* 0x000fe80000000000 */
[----:B------:R-:W2:Y:S02]  /*01c0*/  UTCATOMSWS.FIND_AND_SET.ALIGN UP0, UR5, UR5 ;  /* 0x00000005000575e3 */ /* 0x000ea40008000800 */
[----:B--2---:R-:W-:-:S04]  /*01d0*/  PLOP3.LUT P0, PT, PT, PT, UP0, 0x80, 0x8 ;  /* 0x000000000008781c */ /* 0x004fc80003f0f008 */
[----:B------:R-:W-:-:S04]  /*01e0*/  SEL R2, RZ, 0xffffffff, !P0 ;  /* 0xffffffffff027807 */ /* 0x000fc80004000000 */
[----:B------:R-:W-:Y:S01]  /*01f0*/  ISETP.NE.AND P0, PT, R2, RZ, PT ;  /* 0x000000ff0200720c */ /* 0x000fe20003f05270 */
[----:B------:R-:W-:-:S12]  /*0200*/  IMAD.U32 R2, RZ, RZ, UR5 ;  /* 0x00000005ff027e24 */ /* 0x000fd8000f8e00ff */
[----:B------:R-:W-:Y:S05]  /*0210*/  @!P0 BRA `(.L_x_4) ;  /* 0xfffffffc00dc8947 */ /* 0x000fea000383ffff */
.L_x_3:
[C---:B------:R-:W-:Y:S01]  /*0220*/  VIADD R4, R2.reuse, 0x10 ;  /* 0x0000001002047836 */ /* 0x040fe20000000000 */
[----:B------:R-:W-:Y:S01]  /*0230*/  UMOV UR5, 0x50 ;  /* 0x0000005000057882 */ /* 0x000fe20000000000 */
[----:B------:R-:W-:Y:S01]  /*0240*/  SHF.L.U32 R3, R3, R2, RZ ;  /* 0x0000000203037219 */ /* 0x000fe200000006ff */
[----:B------:R-:W-:Y:S01]  /*0250*/  ULEA UR5, UR6, UR5, 0x18 ;  /* 0x0000000506057291 */ /* 0x000fe2000f8ec0ff */
[----:B------:R-:W-:Y:S01]  /*0260*/  IMAD.SHL.U32 R2, R2, 0x20, RZ ;  /* 0x0000002002027824 */ /* 0x000fe200078e00ff */
[----:B------:R-:W-:-:S04]  /*0270*/  SHF.L.U32 R4, R5, R4, RZ ;  /* 0x0000000405047219 */ /* 0x000fc800000006ff */
[----:B------:R-:W-:-:S05]  /*0280*/  LOP3.LUT R3, R4, R3, RZ, 0xfc, !PT ;  /* 0x0000000304037212 */ /* 0x000fca00078efcff */
[----:B------:R2:W-:Y:S04]  /*0290*/  ATOMS.OR RZ, [UR5], R3 ;  /* 0x00000003ffff798c */ /* 0x0005e8000b000005 */
[----:B------:R2:W-:Y:S01]  /*02a0*/  STS [UR4], R2 ;  /* 0x00000002ff007988 */ /* 0x0005e20008000804 */
[----:B------:R-:W-:Y:S05]  /*02b0*/  BRA `(.L_x_2) ;  /* 0x0000000000107947 */ /* 0x000fea0003800000 */
.L_x_1:
[----:B------:R-:W-:Y:S01]  /*02c0*/  IMAD.MOV.U32 R3, RZ, RZ, -0x1 ;  /* 0xffffffffff037424 */ /* 0x000fe200078e00ff */
[----:B------:R-:W-:-:S04]  /*02d0*/  MOV R2, 0x300 ;  /* 0x0000030000027802 */ /* 0x000fc80000000f00 */
[----:B------:R2:W-:Y:S03]  /*02e0*/  STS [UR4], R3 ;  /* 0x00000003ff007988 */ /* 0x0005e60008000804 */
[----:B-12---:R-:W-:Y:S05]  /*02f0*/  CALL.REL.NOINC `($__internal_1_$__cuda_sm10x_tcgen05_guardrail_trap_phase_invalid_during_alloc) ;  /* 0x0000002800a07944 */ /* 0x006fea0003c00000 */
.L_x_2:
[----:B------:R-:W-:Y:S05]  /*0300*/  WARPSYNC.ALL ;  /* 0x0000000000007948 */ /* 0x000fea0003800000 */
[----:B------:R-:W-:Y:S01]  /*0310*/  NOP ;  /* 0x0000000000007918 */ /* 0x000fe20000000000 */
.L_x_0:
[----:B------:R-:W3:Y:S08]  /*0320*/  S2UR UR4, SR_CgaCtaId ;  /* 0x00000000000479c3 */ /* 0x000ef00000008800 */
[----:B------:R-:W-:Y:S01]  /*0330*/  BAR.SYNC.DEFER_BLOCKING 0x0 ;  /* 0x0000000000007b1d */ /* 0x000fe20000010000 */
[----:B------:R-:W-:-:S05]  /*0340*/  LOP3.LUT R20, R0, 0xff, RZ, 0xc0, !PT ;  /* 0x000000ff00147812 */ /* 0x000fca00078ec0ff */
[----:B------:R-:W-:Y:S02]  /*0350*/  UMOV UR8, 0x400 ;  /* 0x0000040000087882 */ /* 0x000fe40000000000 */
[----:B--2---:R-:W2:Y:S08]  /*0360*/  LDC R3, c[0x0][0x398] ;  /* 0x0000e600ff037b82 */ /* 0x004eb00000000800 */
[----:B------:R-:W4:Y:S01]  /*0370*/  LDC R6, c[0x0][0x3a0] ;  /* 0x0000e800ff067b82 */ /* 0x000f220000000800 */
[----:B---3--:R-:W-:-:S07]  /*0380*/  ULEA UR8, UR4, UR8, 0x18 ;  /* 0x0000000804087291 */ /* 0x008fce000f8ec0ff */
[----:B------:R-:W3:Y:S02]  /*0390*/  S2UR UR15, SR_CTAID.Y ;  /* 0x00000000000f79c3 */ /* 0x000ee40000002600 */
[----:B------:R-:W5:Y:S06]  /*03a0*/  LDS R4, [UR8] ;  /* 0x00000008ff047984 */ /* 0x000f6c0008000800 */
[----:B------:R-:W-:Y:S06]  /*03b0*/  BAR.SYNC.DEFER_BLOCKING 0x0 ;  /* 0x0000000000007b1d */ /* 0x000fec0000010000 */
[----:B------:R-:W-:Y:S05]  /*03c0*/  @P2 BRA `(.L_x_5) ;  /* 0x0000000000182947 */ /* 0x000fea0003800000 */
[----:B------:R-:W-:Y:S01]  /*03d0*/  ELECT P0, URZ, PT ;  /* 0x0000000000ff782f */ /* 0x000fe20003800000 */
[----:B------:R-:W-:Y:S01]  /*03e0*/  IMAD.MOV.U32 R2, RZ, RZ, 0x1 ;  /* 0x00000001ff027424 */ /* 0x000fe200078e00ff */
[----:B------:R-:W-:Y:S01]  /*03f0*/  UMOV UR5, 0x40 ;  /* 0x0000004000057882 */ /* 0x000fe20000000000 */
[----:B------:R-:W-:Y:S01]  /*0400*/  UVIRTCOUNT.DEALLOC.SMPOOL 0x80 ;  /* 0x000000800000784c */ /* 0x000fe20000000000 */
[----:B------:R-:W-:-:S09]  /*0410*/  ULEA UR5, UR4, UR5, 0x18 ;  /* 0x0000000504057291 */ /* 0x000fd2000f8ec0ff */
[----:B------:R5:W-:Y:S03]  /*0420*/  @P0 STS.U8 [UR5], R2 ;  /* 0x00000002ff000988 */ /* 0x000be60008000005 */
.L_x_5:
[----:B------:R-:W5:Y:S01]  /*0430*/  S2UR UR4, SR_CTAID.Z ;  /* 0x00000000000479c3 */ /* 0x000f620000002700 */
[----:B------:R-:W4:Y:S01]  /*0440*/  LDCU UR5, c[0x0][0x370] ;  /* 0x00006e00ff0577ac */ /* 0x000f220008000800 */
[C---:B------:R-:W-:Y:S01]  /*0450*/  ISETP.GE.U32.AND P0, PT, R20.reuse, 0x20, PT ;  /* 0x000000201400780c */ /* 0x040fe20003f06070 */
[----:B--2--5:R-:W-:Y:S01]  /*0460*/  VIADD R2, R3, 0xffffffff ;  /* 0xffffffff03027836 */ /* 0x024fe20000000000 */
[C---:B------:R-:W-:Y:S01]  /*0470*/  ISETP.NE.U32.AND P3, PT, R20.reuse, RZ, PT ;  /* 0x000000ff1400720c */ /* 0x040fe20003f65070 */
[----:B------:R-:W2:Y:S01]  /*0480*/  LDCU UR6, c[0x0][0x374] ;  /* 0x00006e80ff0677ac */ /* 0x000ea20008000800 */
[----:B------:R-:W-:Y:S01]  /*0490*/  LEA R7, R20, UR8, 0x2 ;  /* 0x0000000814077c11 */ /* 0x000fe2000f8e10ff */
[----:B----4-:R-:W-:Y:S01]  /*04a0*/  VIADD R11, R6, 0xffffffff ;  /* 0xffffffff060b7836 */ /* 0x010fe20000000000 */
[----:B------:R-:W4:Y:S01]  /*04b0*/  S2UR UR14, SR_CTAID.X ;  /* 0x00000000000e79c3 */ /* 0x000f220000002500 */
[----:B------:R-:W5:Y:S01]  /*04c0*/  LDCU.64 UR12, c[0x0][0x3c0] ;  /* 0x00007800ff0c77ac */ /* 0x000f620008000a00 */
[----:B------:R-:W-:Y:S01]  /*04d0*/  R2UR UR11, R4 ;  /* 0x00000000040b72ca */ /* 0x000fe200000e0000 */
[----:B------:R-:W-:Y:S04]  /*04e0*/  BSSY.RECONVERGENT B0, `(.L_x_6) ;  /* 0x0000011000007945 */ /* 0x000fe80003800200 */
[----:B------:R3:W-:Y:S01]  /*04f0*/  @!P0 STS [R7], RZ ;  /* 0x000000ff07008388 */ /* 0x0007e20000000800 */
[----:B------:R-:W-:-:S03]  /*0500*/  NOP ;  /* 0x0000000000007918 */ /* 0x000fc60000000000 */
[----:B------:R3:W-:Y:S02]  /*0510*/  @!P3 STS [UR8+0x24], R2 ;  /* 0x00002402ff00b988 */ /* 0x0007e40008000808 */
[----:B--23--:R-:W-:Y:S02]  /*0520*/  UIMAD UR4, UR4, UR6, UR15 ;  /* 0x00000006040472a4 */ /* 0x00cfe4000f8e020f */
[----:B------:R2:W-:Y:S02]  /*0530*/  @!P3 STS [UR8+0x20], R11 ;  /* 0x0000200bff00b988 */ /* 0x0005e40008000808 */
[----:B----4-:R-:W-:-:S04]  /*0540*/  UIMAD UR4, UR4, UR5, UR14 ;  /* 0x00000005040472a4 */ /* 0x010fc8000f8e020e */
[----:B------:R-:W-:-:S04]  /*0550*/  UIMAD UR4, UR4, 0x180, URZ ;  /* 0x00000180040478a4 */ /* 0x000fc8000f8e02ff */
[----:B-----5:R-:W-:-:S04]  /*0560*/  UIADD3 UR6, UP0, UPT, UR4, UR12, URZ ;  /* 0x0000000c04067290 */ /* 0x020fc8000ff1e0ff */
[----:B------:R-:W-:Y:S01]  /*0570*/  ULEA.HI.X.SX32 UR7, UR4, UR13, 0x1, UP0 ;  /* 0x0000000d04077291 */ /* 0x000fe200080f0eff */
[----:B--2---:R-:W-:Y:S11]  /*0580*/  @P3 BRA `(.L_x_7) ;  /* 0x0000000000183947 */ /* 0x004ff60003800000 */
[----:B------:R-:W2:Y:S01]  /*0590*/  LDS R3, [UR8+0x8] ;  /* 0x00000808ff037984 */ /* 0x000ea20008000800 */
[----:B------:R-:W3:Y:S01]  /*05a0*/  LDC.64 R8, c[0x0][0x380] ;  /* 0x0000e000ff087b82 */ /* 0x000ee20000000a00 */
[----:B------:R-:W-:Y:S02]  /*05b0*/  IMAD.MOV.U32 R4, RZ, RZ, 0x70 ;  /* 0x00000070ff047424 */ /* 0x000fe400078e00ff */
[----:B---3--:R3:W-:Y:S03]  /*05c0*/  STS.64 [UR8], R8 ;  /* 0x00000008ff007988 */ /* 0x0087e60008000a08 */
[----:B--2---:R-:W-:-:S05]  /*05d0*/  LOP3.LUT R3, R3, 0x10, R4, 0xd8, !PT ;  /* 0x0000001003037812 */ /* 0x004fca00078ed804 */
[----:B------:R3:W-:Y:S02]  /*05e0*/  STS [UR8+0x8], R3 ;  /* 0x00000803ff007988 */ /* 0x0007e40008000808 */
.L_x_7:
[----:B------:R-:W-:Y:S05]  /*05f0*/  BSYNC.RECONVERGENT B0 ;  /* 0x0000000000007941 */ /* 0x000fea0003800200 */
.L_x_6:
[----:B------:R-:W-:Y:S04]  /*0600*/  BSSY.RECONVERGENT B0, `(.L_x_8) ;  /* 0x000000a000007945 */ /* 0x000fe80003800200 */
[----:B------:R-:W-:Y:S05]  /*0610*/  @P3 BRA `(.L_x_9) ;  /* 0x0000000000203947 */ /* 0x000fea0003800000 */
[----:B---3--:R-:W2:Y:S01]  /*0620*/  LDS R3, [UR8+0x34] ;  /* 0x00003408ff037984 */ /* 0x008ea20008000800 */
[----:B------:R-:W-:Y:S02]  /*0630*/  IMAD.MOV.U32 R4, RZ, RZ, 0x3f000000 ;  /* 0x3f000000ff047424 */ /* 0x000fe400078e00ff */
[----:B------:R-:W-:Y:S01]  /*0640*/  @!P3 IMAD.MOV.U32 R5, RZ, RZ, 0x3f ;  /* 0x0000003fff05b424 */ /* 0x000fe200078e00ff */
[----:B------:R-:W3:Y:S02]  /*0650*/  @!P3 LDS R8, [UR8+0x38] ;  /* 0x00003808ff08b984 */ /* 0x000ee40008000800 */
[----:B--2---:R-:W-:Y:S02]  /*0660*/  LOP3.LUT R3, R3, 0xff000000, R4, 0xb8, !PT ;  /* 0xff00000003037812 */ /* 0x004fe400078eb804 */
[----:B---3--:R-:W-:-:S03]  /*0670*/  @!P3 LOP3.LUT R4, R8, 0xff, R5, 0xb8, !PT ;  /* 0x000000ff0804b812 */ /* 0x008fc600078eb805 */
[----:B------:R2:W-:Y:S04]  /*0680*/  STS [UR8+0x34], R3 ;  /* 0x00003403ff007988 */ /* 0x0005e80008000808 */
[----:B------:R2:W-:Y:S02]  /*0690*/  @!P3 STS [UR8+0x38], R4 ;  /* 0x00003804ff00b988 */ /* 0x0005e40008000808 */
.L_x_9:
[----:B------:R-:W-:Y:S05]  /*06a0*/  BSYNC.RECONVERGENT B0 ;  /* 0x0000000000007941 */ /* 0x000fea0003800200 */
.L_x_8:
[----:B------:R-:W-:Y:S04]  /*06b0*/  BSSY.RECONVERGENT B0, `(.L_x_10) ;  /* 0x000000e000007945 */ /* 0x000fe80003800200 */
[----:B------:R-:W-:Y:S05]  /*06c0*/  @P3 BRA `(.L_x_11) ;  /* 0x0000000000303947 */ /* 0x000fea0003800000 */
[----:B--2---:R-:W2:Y:S01]  /*06d0*/  LDS R4, [UR8+0x34] ;  /* 0x00003408ff047984 */ /* 0x004ea20008000800 */
[----:B------:R-:W4:Y:S03]  /*06e0*/  LDC.64 R12, c[0x0][0x3a8] ;  /* 0x0000ea00ff0c7b82 */ /* 0x000f260000000a00 */
[----:B---3--:R-:W3:Y:S01]  /*06f0*/  LDS R3, [UR8+0x1c] ;  /* 0x00001c08ff037984 */ /* 0x008ee20008000800 */
[C---:B----4-:R-:W-:Y:S01]  /*0700*/  SHF.L.U64.HI R8, R12.reuse, 0x1, R13 ;  /* 0x000000010c087819 */ /* 0x050fe2000001020d */
[----:B------:R-:W-:-:S03]  /*0710*/  IMAD.SHL.U32 R5, R12, 0x2, RZ ;  /* 0x000000020c057824 */ /* 0x000fc600078e00ff */
[--C-:B------:R-:W-:Y:S02]  /*0720*/  SHF.R.U32.HI R10, RZ, 0x4, R8.reuse ;  /* 0x00000004ff0a7819 */ /* 0x100fe40000011608 */
[----:B------:R-:W-:-:S05]  /*0730*/  SHF.R.U64 R5, R5, 0x4, R8 ;  /* 0x0000000405057819 */ /* 0x000fca0000001208 */
[----:B------:R4:W-:Y:S01]  /*0740*/  STS [UR8+0xc], R5 ;  /* 0x00000c05ff007988 */ /* 0x0009e20008000808 */
[----:B--2---:R-:W-:Y:S02]  /*0750*/  LOP3.LUT R4, R4, 0x7, RZ, 0xb8, !PT ;  /* 0x0000000704047812 */ /* 0x004fe400078eb8ff */
[----:B---3--:R-:W-:-:S03]  /*0760*/  LOP3.LUT R3, R3, 0xf, R10, 0xb8, !PT ;  /* 0x0000000f03037812 */ /* 0x008fc600078eb80a */
[----:B------:R4:W-:Y:S04]  /*0770*/  STS [UR8+0x34], R4 ;  /* 0x00003404ff007988 */ /* 0x0009e80008000808 */
[----:B------:R4:W-:Y:S02]  /*0780*/  STS [UR8+0x1c], R3 ;  /* 0x00001c03ff007988 */ /* 0x0009e40008000808 */
.L_x_11:
[----:B------:R-:W-:Y:S05]  /*0790*/  BSYNC.RECONVERGENT B0 ;  /* 0x0000000000007941 */ /* 0x000fea0003800200 */
.L_x_10:
[----:B------:R-:W-:Y:S04]  /*07a0*/  BSSY.RECONVERGENT B1, `(.L_x_12) ;  /* 0x000001a000017945 */ /* 0x000fe80003800200 */
[----:B------:R-:W-:Y:S04]  /*07b0*/  BSSY.RELIABLE B0, `(.L_x_13) ;  /* 0x0000015000007945 */ /* 0x000fe80003800100 */
[----:B------:R-:W-:Y:S05]  /*07c0*/  @P3 BRA `(.L_x_14) ;  /* 0x0000000000203947 */ /* 0x000fea0003800000 */
[----:B--234-:R-:W2:Y:S02]  /*07d0*/  LDS R3, [UR8+0x34] ;  /* 0x00003408ff037984 */ /* 0x01cea40008000800 */
[----:B--2---:R-:W-:-:S05]  /*07e0*/  LOP3.LUT R3, R3, 0x38, RZ, 0xb8, !PT ;  /* 0x0000003803037812 */ /* 0x004fca00078eb8ff */
[----:B------:R2:W-:Y:S01]  /*07f0*/  STS [UR8+0x34], R3 ;  /* 0x00003403ff007988 */ /* 0x0005e20008000808 */
[----:B------:R-:W-:Y:S05]  /*0800*/  @P3 BRA `(.L_x_15) ;  /* 0x0000000000203947 */ /* 0x000fea0003800000 */
[----:B--2---:R-:W2:Y:S01]  /*0810*/  LDS R3, [UR8+0x8] ;  /* 0x00000808ff037984 */ /* 0x004ea20008000800 */
[----:B------:R-:W-:-:S05]  /*0820*/  IMAD.MOV.U32 R4, RZ, RZ, 0x780 ;  /* 0x00000780ff047424 */ /* 0x000fca00078e00ff */
[----:B--2---:R-:W-:-:S05]  /*0830*/  LOP3.LUT R3, R3, 0x500, R4, 0xd8, !PT ;  /* 0x0000050003037812 */ /* 0x004fca00078ed804 */
[----:B------:R5:W-:Y:S02]  /*0840*/  STS [UR8+0x8], R3 ;  /* 0x00000803ff007988 */ /* 0x000be40008000808 */
.L_x_14:
[----:B------:R-:W-:Y:S05]  /*0850*/  @P3 BRA `(.L_x_16) ;  /* 0x0000000000283947 */ /* 0x000fea0003800000 */
[----:B--2345:R-:W2:Y:S02]  /*0860*/  LDS R3, [UR8+0x8] ;  /* 0x00000808ff037984 */ /* 0x03cea40008000800 */
[----:B--2---:R-:W-:-:S05]  /*0870*/  LOP3.LUT R3, R3, 0x1800, RZ, 0xb8, !PT ;  /* 0x0000180003037812 */ /* 0x004fca00078eb8ff */
[----:B------:R3:W-:Y:S02]  /*0880*/  STS [UR8+0x8], R3 ;  /* 0x00000803ff007988 */ /* 0x0007e40008000808 */
.L_x_15:
[----:B------:R-:W-:Y:S05]  /*0890*/  @P3 BREAK.RELIABLE B0 ;  /* 0x0000000000003942 */ /* 0x000fea0003800100 */
[----:B------:R-:W-:Y:S05]  /*08a0*/  @P3 BRA `(.L_x_17) ;  /* 0x0000000000243947 */ /* 0x000fea0003800000 */
[----:B------:R-:W4:Y:S01]  /*08b0*/  LDS R4, [UR8+0x8] ;  /* 0x00000808ff047984 */ /* 0x000f220008000800 */
[----:B--23--:R-:W-:-:S05]  /*08c0*/  IMAD.MOV.U32 R3, RZ, RZ, 0x6000 ;  /* 0x00006000ff037424 */ /* 0x00cfca00078e00ff */
[----:B----4-:R-:W-:-:S04]  /*08d0*/  LOP3.LUT R3, R4, 0x6000, R3, 0xd8, !PT ;  /* 0x0000600004037812 */ /* 0x010fc800078ed803 */
[----:B------:R-:W-:-:S05]  /*08e0*/  LOP3.LUT R3, R3, 0x400000, RZ, 0xb8, !PT ;  /* 0x0040000003037812 */ /* 0x000fca00078eb8ff */
[----:B------:R2:W-:Y:S02]  /*08f0*/  STS [UR8+0x8], R3 ;  /* 0x00000803ff007988 */ /* 0x0005e40008000808 */
.L_x_16:
[----:B------:R-:W-:Y:S05]  /*0900*/  BSYNC.RELIABLE B0 ;  /* 0x0000000000007941 */ /* 0x000fea0003800100 */
.L_x_13:
[----:B--2345:R-:W2:Y:S02]  /*0910*/  @!P3 LDS R3, [UR8+0x8] ;  /* 0x00000808ff03b984 */ /* 0x03cea40008000800 */
[----:B--2---:R-:W-:-:S05]  /*0920*/  @!P3 LOP3.LUT R3, R3, 0x8000, RZ, 0xb8, !PT ;  /* 0x000080000303b812 */ /* 0x004fca00078eb8ff */
[----:B------:R4:W-:Y:S02]  /*0930*/  @!P3 STS [UR8+0x8], R3 ;  /* 0x00000803ff00b988 */ /* 0x0009e40008000808 */
.L_x_17:
[----:B------:R-:W-:Y:S05]  /*0940*/  BSYNC.RECONVERGENT B1 ;  /* 0x0000000000017941 */ /* 0x000fea0003800200 */
.L_x_12:
[----:B------:R-:W-:Y:S05]  /*0950*/  WARPSYNC.ALL ;  /* 0x0000000000007948 */ /* 0x000fea0003800000 */
[----:B------:R-:W-:Y:S01]  /*0960*/  NOP ;  /* 0x0000000000007918 */ /* 0x000fe20000000000 */
[----:B------:R-:W-:Y:S05]  /*0970*/  @P0 BRA `(.L_x_18) ;  /* 0x0000000000300947 */ /* 0x000fea0003800000 */
[----:B--234-:R-:W2:Y:S01]  /*0980*/  S2R R3, SR_LANEID ;  /* 0x0000000000037919 */ /* 0x01cea20000000000 */
[----:B------:R-:W-:Y:S05]  /*0990*/  WARPSYNC.ALL ;  /* 0x0000000000007948 */ /* 0x000fea0003800000 */
[----:B------:R-:W-:Y:S01]  /*09a0*/  NOP ;  /* 0x0000000000007918 */ /* 0x000fe20000000000 */
[----:B--2---:R-:W-:-:S05]  /*09b0*/  IMAD.SHL.U32 R3, R3, 0x4, RZ ;  /* 0x0000000403037824 */ /* 0x004fca00078e00ff */
[----:B------:R-:W2:Y:S01]  /*09c0*/  LDS R9, [R3+UR8] ;  /* 0x0000000803097984 */ /* 0x000ea20008000800 */
[----:B------:R-:W-:-:S05]  /*09d0*/  IADD3 R4, P1, PT, R3, UR6, RZ ;  /* 0x0000000603047c10 */ /* 0x000fca000ff3e0ff */
[----:B------:R-:W-:-:S05]  /*09e0*/  IMAD.X R5, RZ, RZ, UR7, P1 ;  /* 0x00000007ff057e24 */ /* 0x000fca00088e06ff */
[----:B--2---:R5:W2:Y:S01]  /*09f0*/  ATOMG.E.EXCH.STRONG.GPU PT, RZ, [R4], R9 ;  /* 0x0000000904ff73a8 */ /* 0x004aa200041ee100 */
[----:B------:R-:W-:-:S04]  /*0a00*/  DEPBAR {5,4,3,2,1,0} ;  /* 0x0000003f0000791a */ /* 0x000fc80000000000 */
[----:B------:R-:W3:Y:S02]  /*0a10*/  CCTL.E.C.LDCU.IV.DEEP [UR6] ;  /* 0x0000000006007540 */ /* 0x000ee40009c08000 */
[----:B---3--:R5:W-:Y:S01]  /*0a20*/  UTMACCTL.IV [UR6] ;  /* 0x00000000060079b9 */ /* 0x008be20008000000 */
[----:B------:R-:W-:Y:S01]  /*0a30*/  NOP ;  /* 0x0000000000007918 */ /* 0x000fe20000000000 */
.L_x_18:
[----:B------:R-:W-:Y:S05]  /*0a40*/  @P0 BRA `(.L_x_19) ;  /* 0x00000000000c0947 */ /* 0x000fea0003800000 */
[----:B------:R0:W-:Y:S01]  /*0a50*/  UTMACMDFLUSH ;  /* 0x00000000000079b7 */ /* 0x0001e20000000000 */
[----:B------:R-:W-:Y:S05]  /*0a60*/  @P0 BRA `(.L_x_19) ;  /* 0x0000000000040947 */ /* 0x000fea0003800000 */
[----:B------:R-:W-:-:S04]  /*0a70*/  DEPBAR.LE SB0, 0x0 ;  /* 0x000080000000791a */ /* 0x000fc80000000000 */
.L_x_19:
[----:B------:R-:W-:Y:S05]  /*0a80*/  WARPSYNC.ALL ;  /* 0x0000000000007948 */ /* 0x000fea0003800000 */
[----:B------:R-:W-:Y:S01]  /*0a90*/  NOP ;  /* 0x0000000000007918 */ /* 0x000fe20000000000 */
[----:B--2---:R-:W-:Y:S06]  /*0aa0*/  BAR.SYNC.DEFER_BLOCKING 0x0 ;  /* 0x0000000000007b1d */ /* 0x004fec0000010000 */
[----:B------:R-:W-:Y:S02]  /*0ab0*/  BSSY.RECONVERGENT B1, `(.L_x_20) ;  /* 0x000000b000017945 */ /* 0x000fe40003800200 */
[----:B------:R-:W-:Y:S06]  /*0ac0*/  BAR.SYNC.DEFER_BLOCKING 0x0 ;  /* 0x0000000000007b1d */ /* 0x000fec0000010000 */
[----:B------:R2:W-:Y:S01]  /*0ad0*/  @!P0 STS [R7], RZ ;  /* 0x000000ff07008388 */ /* 0x0005e20000000800 */
[----:B------:R-:W-:Y:S01]  /*0ae0*/  NOP ;  /* 0x0000000000007918 */ /* 0x000fe20000000000 */
[----:B------:R-:W-:Y:S05]  /*0af0*/  @P3 BRA `(.L_x_21) ;  /* 0x0000000000183947 */ /* 0x000fea0003800000 */
[----:B---34-:R-:W3:Y:S01]  /*0b00*/  LDS R3, [UR8+0x8] ;  /* 0x00000808ff037984 */ /* 0x018ee20008000800 */
[----:B-----5:R-:W4:Y:S01]  /*0b10*/  LDC.64 R8, c[0x0][0x388] ;  /* 0x0000e200ff087b82 */ /* 0x020f220000000a00 */
[----:B------:R-:W-:Y:S02]  /*0b20*/  IMAD.MOV.U32 R4, RZ, RZ, 0x70 ;  /* 0x00000070ff047424 */ /* 0x000fe400078e00ff */
[----:B----4-:R4:W-:Y:S03]  /*0b30*/  STS.64 [UR8], R8 ;  /* 0x00000008ff007988 */ /* 0x0109e60008000a08 */
[----:B---3--:R-:W-:-:S05]  /*0b40*/  LOP3.LUT R3, R3, 0x10, R4, 0xd8, !PT ;  /* 0x0000001003037812 */ /* 0x008fca00078ed804 */
[----:B------:R4:W-:Y:S02]  /*0b50*/  STS [UR8+0x8], R3 ;  /* 0x00000803ff007988 */ /* 0x0009e40008000808 */
.L_x_21:
[----:B-----5:R-:W-:Y:S05]  /*0b60*/  BSYNC.RECONVERGENT B1 ;  /* 0x0000000000017941 */ /* 0x020fea0003800200 */
.L_x_20:
[----:B------:R-:W-:Y:S04]  /*0b70*/  BSSY.RECONVERGENT B2, `(.L_x_22) ;  /* 0x000000f000027945 */ /* 0x000fe80003800200 */
[----:B------:R-:W-:Y:S04]  /*0b80*/  BSSY.RELIABLE B1, `(.L_x_23) ;  /* 0x000000c000017945 */ /* 0x000fe80003800100 */
[----:B------:R-:W-:Y:S05]  /*0b90*/  @P3 BRA `(.L_x_24) ;  /* 0x0000000000283947 */ /* 0x000fea0003800000 */
[----:B---34-:R-:W3:Y:S01]  /*0ba0*/  LDS R3, [UR8+0x34] ;  /* 0x00003408ff037984 */ /* 0x018ee20008000800 */
[----:B------:R-:W-:Y:S01]  /*0bb0*/  IMAD.MOV.U32 R4, RZ, RZ, 0x3f000000 ;  /* 0x3f000000ff047424 */ /* 0x000fe200078e00ff */
[----:B------:R-:W-:Y:S05]  /*0bc0*/  @P3 BREAK.RELIABLE B1 ;  /* 0x0000000000013942 */ /* 0x000fea0003800100 */
[----:B---3--:R-:W-:-:S05]  /*0bd0*/  LOP3.LUT R3, R3, 0xff000000, R4, 0xb8, !PT ;  /* 0xff00000003037812 */ /* 0x008fca00078eb804 */
[----:B------:R3:W-:Y:S01]  /*0be0*/  STS [UR8+0x34], R3 ;  /* 0x00003403ff007988 */ /* 0x0007e20008000808 */
[----:B------:R-:W-:Y:S05]  /*0bf0*/  @P3 BRA `(.L_x_25) ;  /* 0x0000000000183947 */ /* 0x000fea0003800000 */
[----:B---3--:R-:W3:Y:S01]  /*0c00*/  LDS R3, [UR8+0x38] ;  /* 0x00003808ff037984 */ /* 0x008ee20008000800 */
[----:B------:R-:W-:-:S05]  /*0c10*/  IMAD.MOV.U32 R4, RZ, RZ, 0x3f ;  /* 0x0000003fff047424 */ /* 0x000fca00078e00ff */
[----:B---3--:R-:W-:-:S05]  /*0c20*/  LOP3.LUT R3, R3, 0xff, R4, 0xb8, !PT ;  /* 0x000000ff03037812 */ /* 0x008fca00078eb804 */
[----:B------:R5:W-:Y:S02]  /*0c30*/  STS [UR8+0x38], R3 ;  /* 0x00003803ff007988 */ /* 0x000be40008000808 */
.L_x_24:
[----:B------:R-:W-:Y:S05]  /*0c40*/  BSYNC.RELIABLE B1 ;  /* 0x0000000000017941 */ /* 0x000fea0003800100 */
.L_x_23:
[----:B------:R2:W-:Y:S02]  /*0c50*/  @!P3 STS [UR8+0x20], R11 ;  /* 0x0000200bff00b988 */ /* 0x0005e40008000808 */
.L_x_25:
[----:B------:R-:W-:Y:S05]  /*0c60*/  BSYNC.RECONVERGENT B2 ;  /* 0x0000000000027941 */ /* 0x000fea0003800200 */
.L_x_22:
[----:B------:R-:W-:Y:S05]  /*0c70*/  WARPSYNC.ALL ;  /* 0x0000000000007948 */ /* 0x000fea0003800000 */
[----:B------:R-:W-:Y:S01]  /*0c80*/  NOP ;  /* 0x0000000000007918 */ /* 0x000fe20000000000 */
[----:B---345:R-:W3:Y:S01]  /*0c90*/  LDC R3, c[0x0][0x39c] ;  /* 0x0000e700ff037b82 */ /* 0x038ee20000000800 */
[----:B------:R-:W-:Y:S01]  /*0ca0*/  BSSY.RECONVERGENT B2, `(.L_x_26) ;  /* 0x0000010000027945 */ /* 0x000fe20003800200 */
[----:B---3--:R-:W-:-:S05]  /*0cb0*/  VIADD R3, R3, 0xffffffff ;  /* 0xffffffff03037836 */ /* 0x008fca0000000000 */
[----:B------:R3:W-:Y:S01]  /*0cc0*/  @!P3 STS [UR8+0x24], R3 ;  /* 0x00002403ff00b988 */ /* 0x0007e20008000808 */
[----:B------:R-:W-:Y:S05]  /*0cd0*/  @P3 BRA `(.L_x_27) ;  /* 0x0000000000303947 */ /* 0x000fea0003800000 */
[----:B------:R-:W4:Y:S01]  /*0ce0*/  LDS R5, [UR8+0x34] ;  /* 0x00003408ff057984 */ /* 0x000f220008000800 */
[----:B------:R-:W5:Y:S03]  /*0cf0*/  LDC.64 R8, c[0x0][0x3b0] ;  /* 0x0000ec00ff087b82 */ /* 0x000f660000000a00 */
[----:B------:R-:W2:Y:S01]  /*0d00*/  LDS R4, [UR8+0x1c] ;  /* 0x00001c08ff047984 */ /* 0x000ea20008000800 */
[C---:B-----5:R-:W-:Y:S01]  /*0d10*/  SHF.L.U64.HI R9, R8.reuse, 0x1, R9 ;  /* 0x0000000108097819 */ /* 0x060fe20000010209 */
[----:B------:R-:W-:-:S03]  /*0d20*/  IMAD.SHL.U32 R8, R8, 0x2, RZ ;  /* 0x0000000208087824 */ /* 0x000fc600078e00ff */
[--C-:B--2---:R-:W-:Y:S02]  /*0d30*/  SHF.R.U32.HI R11, RZ, 0x4, R9.reuse ;  /* 0x00000004ff0b7819 */ /* 0x104fe40000011609 */
[----:B------:R-:W-:-:S05]  /*0d40*/  SHF.R.U64 R8, R8, 0x4, R9 ;  /* 0x0000000408087819 */ /* 0x000fca0000001209 */
[----:B------:R5:W-:Y:S01]  /*0d50*/  STS [UR8+0xc], R8 ;  /* 0x00000c08ff007988 */ /* 0x000be20008000808 */
[----:B----4-:R-:W-:Y:S02]  /*0d60*/  LOP3.LUT R5, R5, 0x7, RZ, 0xb8, !PT ;  /* 0x0000000705057812 */ /* 0x010fe400078eb8ff */
[----:B------:R-:W-:-:S03]  /*0d70*/  LOP3.LUT R4, R4, 0xf, R11, 0xb8, !PT ;  /* 0x0000000f04047812 */ /* 0x000fc600078eb80b */
[----:B------:R5:W-:Y:S04]  /*0d80*/  STS [UR8+0x34], R5 ;  /* 0x00003405ff007988 */ /* 0x000be80008000808 */
[----:B------:R5:W-:Y:S02]  /*0d90*/  STS [UR8+0x1c], R4 ;  /* 0x00001c04ff007988 */ /* 0x000be40008000808 */
.L_x_27:
[----:B------:R-:W-:Y:S05]  /*0da0*/  BSYNC.RECONVERGENT B2 ;  /* 0x0000000000027941 */ /* 0x000fea0003800200 */
.L_x_26:
[----:B------:R-:W-:Y:S04]  /*0db0*/  BSSY.RECONVERGENT B3, `(.L_x_28) ;  /* 0x000001a000037945 */ /* 0x000fe80003800200 */
[----:B------:R-:W-:Y:S04]  /*0dc0*/  BSSY.RELIABLE B2, `(.L_x_29) ;  /* 0x0000015000027945 */ /* 0x000fe80003800100 */
[----:B------:R-:W-:Y:S05]  /*0dd0*/  @P3 BRA `(.L_x_30) ;  /* 0x0000000000203947 */ /* 0x000fea0003800000 */
[----:B-----5:R-:W4:Y:S02]  /*0de0*/  LDS R4, [UR8+0x34] ;  /* 0x00003408ff047984 */ /* 0x020f240008000800 */
[----:B----4-:R-:W-:-:S05]  /*0df0*/  LOP3.LUT R4, R4, 0x38, RZ, 0xb8, !PT ;  /* 0x0000003804047812 */ /* 0x010fca00078eb8ff */
[----:B------:R4:W-:Y:S01]  /*0e00*/  STS [UR8+0x34], R4 ;  /* 0x00003404ff007988 */ /* 0x0009e20008000808 */
[----:B------:R-:W-:Y:S05]  /*0e10*/  @P3 BRA `(.L_x_31) ;  /* 0x0000000000203947 */ /* 0x000fea0003800000 */
[----:B----4-:R-:W4:Y:S01]  /*0e20*/  LDS R4, [UR8+0x8] ;  /* 0x00000808ff047984 */ /* 0x010f220008000800 */
[----:B------:R-:W-:-:S05]  /*0e30*/  IMAD.MOV.U32 R5, RZ, RZ, 0x780 ;  /* 0x00000780ff057424 */ /* 0x000fca00078e00ff */
[----:B----4-:R-:W-:-:S05]  /*0e40*/  LOP3.LUT R4, R4, 0x500, R5, 0xd8, !PT ;  /* 0x0000050004047812 */ /* 0x010fca00078ed805 */
[----:B------:R4:W-:Y:S02]  /*0e50*/  STS [UR8+0x8], R4 ;  /* 0x00000804ff007988 */ /* 0x0009e40008000808 */
.L_x_30:
[----:B------:R-:W-:Y:S05]  /*0e60*/  @P3 BRA `(.L_x_32) ;  /* 0x0000000000283947 */ /* 0x000fea0003800000 */
[----:B----45:R-:W4:Y:S02]  /*0e70*/  LDS R4, [UR8+0x8] ;  /* 0x00000808ff047984 */ /* 0x030f240008000800 */
[----:B----4-:R-:W-:-:S05]  /*0e80*/  LOP3.LUT R4, R4, 0x1800, RZ, 0xb8, !PT ;  /* 0x0000180004047812 */ /* 0x010fca00078eb8ff */
[----:B------:R5:W-:Y:S02]  /*0e90*/  STS [UR8+0x8], R4 ;  /* 0x00000804ff007988 */ /* 0x000be40008000808 */
.L_x_31:
[----:B------:R-:W-:Y:S05]  /*0ea0*/  @P3 BREAK.RELIABLE B2 ;  /* 0x0000000000023942 */ /* 0x000fea0003800100 */
[----:B------:R-:W-:Y:S05]  /*0eb0*/  @P3 BRA `(.L_x_33) ;  /* 0x0000000000243947 */ /* 0x000fea0003800000 */
[----:B----45:R-:W4:Y:S01]  /*0ec0*/  LDS R4, [UR8+0x8] ;  /* 0x00000808ff047984 */ /* 0x030f220008000800 */
[----:B------:R-:W-:-:S05]  /*0ed0*/  IMAD.MOV.U32 R5, RZ, RZ, 0x6000 ;  /* 0x00006000ff057424 */ /* 0x000fca00078e00ff */
[----:B----4-:R-:W-:-:S04]  /*0ee0*/  LOP3.LUT R4, R4, 0x6000, R5, 0xd8, !PT ;  /* 0x0000600004047812 */ /* 0x010fc800078ed805 */
[----:B------:R-:W-:-:S05]  /*0ef0*/  LOP3.LUT R4, R4, 0x400000, RZ, 0xb8, !PT ;  /* 0x0040000004047812 */ /* 0x000fca00078eb8ff */
[----:B------:R4:W-:Y:S02]  /*0f00*/  STS [UR8+0x8], R4 ;  /* 0x00000804ff007988 */ /* 0x0009e40008000808 */
.L_x_32:
[----:B------:R-:W-:Y:S05]  /*0f10*/  BSYNC.RELIABLE B2 ;  /* 0x0000000000027941 */ /* 0x000fea0003800100 */
.L_x_29:
[----:B----45:R-:W4:Y:S02]  /*0f20*/  @!P3 LDS R4, [UR8+0x8] ;  /* 0x00000808ff04b984 */ /* 0x030f240008000800 */
[----:B----4-:R-:W-:-:S05]  /*0f30*/  @!P3 LOP3.LUT R4, R4, 0x8000, RZ, 0xb8, !PT ;  /* 0x000080000404b812 */ /* 0x010fca00078eb8ff */
[----:B------:R4:W-:Y:S02]  /*0f40*/  @!P3 STS [UR8+0x8], R4 ;  /* 0x00000804ff00b988 */ /* 0x0009e40008000808 */
.L_x_33:
[----:B------:R-:W-:Y:S05]  /*0f50*/  BSYNC.RECONVERGENT B3 ;  /* 0x0000000000037941 */ /* 0x000fea0003800200 */
.L_x_28:
[----:B------:R-:W-:Y:S05]  /*0f60*/  WARPSYNC.ALL ;  /* 0x0000000000007948 */ /* 0x000fea0003800000 */
[----:B------:R-:W-:Y:S01]  /*0f70*/  NOP ;  /* 0x0000000000007918 */ /* 0x000fe20000000000 */
[----:B------:R-:W-:-:S04]  /*0f80*/  UIADD3 UR5, UPT, UPT, UR4, 0x80, URZ ;  /* 0x0000008004057890 */ /* 0x000fc8000fffe0ff */
[----:B------:R-:W-:-:S04]  /*0f90*/  UIADD3 UR42, UP0, UPT, UR5, UR12, URZ ;  /* 0x0000000c052a7290 */ /* 0x000fc8000ff1e0ff */
[----:B------:R-:W-:Y:S01]  /*0fa0*/  ULEA.HI.X.SX32 UR43, UR5, UR13, 0x1, UP0 ;  /* 0x0000000d052b7291 */ /* 0x000fe200080f0eff */
[----:B------:R-:W-:Y:S11]  /*0fb0*/  @P0 BRA `(.L_x_34) ;  /* 0x0000000000300947 */ /* 0x000ff60003800000 */
[----:B----45:R-:W4:Y:S01]  /*0fc0*/  S2R R4, SR_LANEID ;  /* 0x0000000000047919 */ /* 0x030f220000000000 */
[----:B------:R-:W-:Y:S05]  /*0fd0*/  WARPSYNC.ALL ;  /* 0x0000000000007948 */ /* 0x000fea0003800000 */
[----:B------:R-:W-:Y:S01]  /*0fe0*/  NOP ;  /* 0x0000000000007918 */ /* 0x000fe20000000000 */
[----:B----4-:R-:W-:-:S05]  /*0ff0*/  IMAD.SHL.U32 R8, R4, 0x4, RZ ;  /* 0x0000000404087824 */ /* 0x010fca00078e00ff */
[----:B------:R-:W4:Y:S01]  /*1000*/  LDS R9, [R8+UR8] ;  /* 0x0000000808097984 */ /* 0x000f220008000800 */
[----:B------:R-:W-:-:S05]  /*1010*/  IADD3 R4, P1, PT, R8, UR42, RZ ;  /* 0x0000002a08047c10 */ /* 0x000fca000ff3e0ff */
[----:B------:R-:W-:-:S05]  /*1020*/  IMAD.X R5, RZ, RZ, UR43, P1 ;  /* 0x0000002bff057e24 */ /* 0x000fca00088e06ff */
[----:B----4-:R4:W5:Y:S01]  /*1030*/  ATOMG.E.EXCH.STRONG.GPU PT, RZ, [R4], R9 ;  /* 0x0000000904ff73a8 */ /* 0x01096200041ee100 */
[----:B------:R-:W-:-:S04]  /*1040*/  DEPBAR {5,4,3,2,1,0} ;  /* 0x0000003f0000791a */ /* 0x000fc80000000000 */
[----:B------:R-:W2:Y:S02]  /*1050*/  CCTL.E.C.LDCU.IV.DEEP [UR42] ;  /* 0x000000002a007540 */ /* 0x000ea40009c08000 */
[----:B--2---:R4:W-:Y:S01]  /*1060*/  UTMACCTL.IV [UR42] ;  /* 0x000000002a0079b9 */ /* 0x0049e20008000000 */
[----:B------:R-:W-:Y:S01]  /*1070*/  NOP ;  /* 0x0000000000007918 */ /* 0x000fe20000000000 */
.L_x_34:
[----:B------:R-:W-:Y:S05]  /*1080*/  @P0 BRA `(.L_x_35) ;  /* 0x00000000000c0947 */ /* 0x000fea0003800000 */
[----:B------:R0:W-:Y:S01]  /*1090*/  UTMACMDFLUSH ;  /* 0x00000000000079b7 */ /* 0x0001e20000000000 */
[----:B------:R-:W-:Y:S05]  /*10a0*/  @P0 BRA `(.L_x_35) ;  /* 0x0000000000040947 */ /* 0x000fea0003800000 */
[----:B------:R-:W-:-:S04]  /*10b0*/  DEPBAR.LE SB0, 0x0 ;  /* 0x000080000000791a */ /* 0x000fc80000000000 */
.L_x_35:
[----:B------:R-:W-:Y:S05]  /*10c0*/  WARPSYNC.ALL ;  /* 0x0000000000007948 */ /* 0x000fea0003800000 */
[----:B------:R-:W-:Y:S01]  /*10d0*/  NOP ;  /* 0x0000000000007918 */ /* 0x000fe20000000000 */
[----:B-----5:R-:W-:Y:S06]  /*10e0*/  BAR.SYNC.DEFER_BLOCKING 0x0 ;  /* 0x0000000000007b1d */ /* 0x020fec0000010000 */
[----:B------:R-:W-:Y:S02]  /*10f0*/  BSSY.RECONVERGENT B3, `(.L_x_36) ;  /* 0x000000b000037945 */ /* 0x000fe40003800200 */
[----:B------:R-:W-:Y:S06]  /*1100*/  BAR.SYNC.DEFER_BLOCKING 0x0 ;  /* 0x0000000000007b1d */ /* 0x000fec0000010000 */
[----:B------:R5:W-:Y:S01]  /*1110*/  @!P0 STS [R7], RZ ;  /* 0x000000ff07008388 */ /* 0x000be20000000800 */
[----:B------:R-:W-:Y:S01]  /*1120*/  NOP ;  /* 0x0000000000007918 */ /* 0x000fe20000000000 */
[----:B------:R-:W-:Y:S05]  /*1130*/  @P3 BRA `(.L_x_37) ;  /* 0x0000000000183947 */ /* 0x000fea0003800000 */
[----:B----4-:R-:W4:Y:S01]  /*1140*/  LDS R4, [UR8+0x8] ;  /* 0x00000808ff047984 */ /* 0x010f220008000800 */
[----:B------:R-:W2:Y:S01]  /*1150*/  LDC.64 R8, c[0x0][0x390] ;  /* 0x0000e400ff087b82 */ /* 0x000ea20000000a00 */
[----:B------:R-:W-:Y:S02]  /*1160*/  IMAD.MOV.U32 R5, RZ, RZ, 0x70 ;  /* 0x00000070ff057424 */ /* 0x000fe400078e00ff */
[----:B--2---:R2:W-:Y:S03]  /*1170*/  STS.64 [UR8], R8 ;  /* 0x00000008ff007988 */ /* 0x0045e60008000a08 */
[----:B----4-:R-:W-:-:S05]  /*1180*/  LOP3.LUT R4, R4, 0x10, R5, 0xd8, !PT ;  /* 0x0000001004047812 */ /* 0x010fca00078ed805 */
[----:B------:R2:W-:Y:S02]  /*1190*/  STS [UR8+0x8], R4 ;  /* 0x00000804ff007988 */ /* 0x0005e40008000808 */
.L_x_37:
[----:B----4-:R-:W-:Y:S05]  /*11a0*/  BSYNC.RECONVERGENT B3 ;  /* 0x0000000000037941 */ /* 0x010fea0003800200 */
.L_x_36:
[----:B------:R-:W-:Y:S04]  /*11b0*/  BSSY.RECONVERGENT B4, `(.L_x_38) ;  /* 0x0000011000047945 */ /* 0x000fe80003800200 */
[----:B------:R-:W-:Y:S04]  /*11c0*/  BSSY.RELIABLE B3, `(.L_x_39) ;  /* 0x000000e000037945 */ /* 0x000fe80003800100 */
[----:B------:R-:W-:Y:S05]  /*11d0*/  @P3 BRA `(.L_x_40) ;  /* 0x0000000000243947 */ /* 0x000fea0003800000 */
[----:B--2---:R-:W2:Y:S01]  /*11e0*/  LDS R4, [UR8+0x34] ;  /* 0x00003408ff047984 */ /* 0x004ea20008000800 */
[----:B------:R-:W-:-:S05]  /*11f0*/  IMAD.MOV.U32 R5, RZ, RZ, 0x3f000000 ;  /* 0x3f000000ff057424 */ /* 0x000fca00078e00ff */
[----:B--2---:R-:W-:-:S05]  /*1200*/  LOP3.LUT R4, R4, 0xff000000, R5, 0xb8, !PT ;  /* 0xff00000004047812 */ /* 0x004fca00078eb805 */
[----:B------:R2:W-:Y:S01]  /*1210*/  STS [UR8+0x34], R4 ;  /* 0x00003404ff007988 */ /* 0x0005e20008000808 */
[----:B------:R-:W-:Y:S05]  /*1220*/  @P3 BRA `(.L_x_41) ;  /* 0x00000000001c3947 */ /* 0x000fea0003800000 */
[----:B--2---:R-:W2:Y:S01]  /*1230*/  LDS R4, [UR8+0x38] ;  /* 0x00003808ff047984 */ /* 0x004ea20008000800 */
[----:B------:R-:W-:-:S05]  /*1240*/  IMAD.MOV.U32 R5, RZ, RZ, 0x3f ;  /* 0x0000003fff057424 */ /* 0x000fca00078e00ff */
[----:B--2---:R-:W-:-:S05]  /*1250*/  LOP3.LUT R4, R4, 0xff, R5, 0xb8, !PT ;  /* 0x000000ff04047812 */ /* 0x004fca00078eb805 */
[----:B------:R4:W-:Y:S02]  /*1260*/  STS [UR8+0x38], R4 ;  /* 0x00003804ff007988 */ /* 0x0009e40008000808 */
.L_x_40:
[----:B------:R-:W-:Y:S05]  /*1270*/  @P3 BREAK.RELIABLE B3 ;  /* 0x0000000000033942 */ /* 0x000fea0003800100 */
[----:B------:R-:W-:Y:S05]  /*1280*/  @P3 BRA `(.L_x_42) ;  /* 0x00000000000c3947 */ /* 0x000fea0003800000 */
[----:B------:R2:W-:Y:S02]  /*1290*/  STS [UR8+0x20], R3 ;  /* 0x00002003ff007988 */ /* 0x0005e40008000808 */
.L_x_41:
[----:B------:R-:W-:Y:S05]  /*12a0*/  BSYNC.RELIABLE B3 ;  /* 0x0000000000037941 */ /* 0x000fea0003800100 */
.L_x_39:
[----:B------:R2:W-:Y:S02]  /*12b0*/  @!P3 STS [UR8+0x24], R2 ;  /* 0x00002402ff00b988 */ /* 0x0005e40008000808 */
.L_x_42:
[----:B------:R-:W-:Y:S05]  /*12c0*/  BSYNC.RECONVERGENT B4 ;  /* 0x0000000000047941 */ /* 0x000fea0003800200 */
.L_x_38:
[----:B------:R-:W-:Y:S05]  /*12d0*/  WARPSYNC.ALL ;  /* 0x0000000000007948 */ /* 0x000fea0003800000 */
[----:B------:R-:W-:Y:S01]  /*12e0*/  NOP ;  /* 0x0000000000007918 */ /* 0x000fe20000000000 */
[----:B------:R-:W-:Y:S04]  /*12f0*/  BSSY.RECONVERGENT B4, `(.L_x_43) ;  /* 0x000000e000047945 */ /* 0x000fe80003800200 */
[----:B------:R-:W-:Y:S05]  /*1300*/  @P3 BRA `(.L_x_44) ;  /* 0x0000000000303947 */ /* 0x000fea0003800000 */
[----:B--23--:R-:W2:Y:S01]  /*1310*/  LDS R3, [UR8+0x34] ;  /* 0x00003408ff037984 */ /* 0x00cea20008000800 */
[----:B----4-:R-:W3:Y:S03]  /*1320*/  LDC.64 R4, c[0x0][0x3b8] ;  /* 0x0000ee00ff047b82 */ /* 0x010ee60000000a00 */
[----:B------:R-:W4:Y:S01]  /*1330*/  LDS R2, [UR8+0x1c] ;  /* 0x00001c08ff027984 */ /* 0x000f220008000800 */
[C---:B---3--:R-:W-:Y:S01]  /*1340*/  SHF.L.U64.HI R5, R4.reuse, 0x1, R5 ;  /* 0x0000000104057819 */ /* 0x048fe20000010205 */
[----:B------:R-:W-:-:S03]  /*1350*/  IMAD.SHL.U32 R4, R4, 0x2, RZ ;  /* 0x0000000204047824 */ /* 0x000fc600078e00ff */
[--C-:B-----5:R-:W-:Y:S02]  /*1360*/  SHF.R.U32.HI R7, RZ, 0x4, R5.reuse ;  /* 0x00000004ff077819 */ /* 0x120fe40000011605 */
[----:B------:R-:W-:-:S05]  /*1370*/  SHF.R.U64 R4, R4, 0x4, R5 ;  /* 0x0000000404047819 */ /* 0x000fca0000001205 */
[----:B------:R3:W-:Y:S01]  /*1380*/  STS [UR8+0xc], R4 ;  /* 0x00000c04ff007988 */ /* 0x0007e20008000808 */
[----:B--2---:R-:W-:Y:S02]  /*1390*/  LOP3.LUT R3, R3, 0x7, RZ, 0xb8, !PT ;  /* 0x0000000703037812 */ /* 0x004fe400078eb8ff */
[----:B----4-:R-:W-:-:S03]  /*13a0*/  LOP3.LUT R2, R2, 0xf, R7, 0xb8, !PT ;  /* 0x0000000f02027812 */ /* 0x010fc600078eb807 */
[----:B------:R3:W-:Y:S04]  /*13b0*/  STS [UR8+0x34], R3 ;  /* 0x00003403ff007988 */ /* 0x0007e80008000808 */
[----:B------:R3:W-:Y:S02]  /*13c0*/  STS [UR8+0x1c], R2 ;  /* 0x00001c02ff007988 */ /* 0x0007e40008000808 */
.L_x_44:
[----:B------:R-:W-:Y:S05]  /*13d0*/  BSYNC.RECONVERGENT B4 ;  /* 0x0000000000047941 */ /* 0x000fea0003800200 */
.L_x_43:
[----:B------:R-:W-:Y:S04]  /*13e0*/  BSSY.RECONVERGENT B5, `(.L_x_45) ;  /* 0x000001a000057945 */ /* 0x000fe80003800200 */
[----:B------:R-:W-:Y:S04]  /*13f0*/  BSSY.RELIABLE B4, `(.L_x_46) ;  /* 0x0000015000047945 */ /* 0x000fe80003800100 */
[----:B------:R-:W-:Y:S05]  /*1400*/  @P3 BRA `(.L_x_47) ;  /* 0x0000000000203947 */ /* 0x000fea0003800000 */
[----:B--23--:R-:W2:Y:S02]  /*1410*/  LDS R2, [UR8+0x34] ;  /* 0x00003408ff027984 */ /* 0x00cea40008000800 */
[----:B--2---:R-:W-:-:S05]  /*1420*/  LOP3.LUT R2, R2, 0x38, RZ, 0xb8, !PT ;  /* 0x0000003802027812 */ /* 0x004fca00078eb8ff */
[----:B------:R2:W-:Y:S01]  /*1430*/  STS [UR8+0x34], R2 ;  /* 0x00003402ff007988 */ /* 0x0005e20008000808 */
[----:B------:R-:W-:Y:S05]  /*1440*/  @P3 BRA `(.L_x_48) ;  /* 0x0000000000203947 */ /* 0x000fea0003800000 */
[----:B--2---:R-:W2:Y:S01]  /*1450*/  LDS R2, [UR8+0x8] ;  /* 0x00000808ff027984 */ /* 0x004ea20008000800 */
[----:B------:R-:W-:-:S05]  /*1460*/  IMAD.MOV.U32 R3, RZ, RZ, 0x780 ;  /* 0x00000780ff037424 */ /* 0x000fca00078e00ff */
[----:B--2---:R-:W-:-:S05]  /*1470*/  LOP3.LUT R2, R2, 0x500, R3, 0xd8, !PT ;  /* 0x0000050002027812 */ /* 0x004fca00078ed803 */
[----:B------:R2:W-:Y:S02]  /*1480*/  STS [UR8+0x8], R2 ;  /* 0x00000802ff007988 */ /* 0x0005e40008000808 */
.L_x_47:
[----:B------:R-:W-:Y:S05]  /*1490*/  @P3 BRA `(.L_x_49) ;  /* 0x0000000000283947 */ /* 0x000fea0003800000 */
[----:B--23--:R-:W2:Y:S02]  /*14a0*/  LDS R2, [UR8+0x8] ;  /* 0x00000808ff027984 */ /* 0x00cea40008000800 */
[----:B--2---:R-:W-:-:S05]  /*14b0*/  LOP3.LUT R2, R2, 0x1800, RZ, 0xb8, !PT ;  /* 0x0000180002027812 */ /* 0x004fca00078eb8ff */
[----:B------:R3:W-:Y:S02]  /*14c0*/  STS [UR8+0x8], R2 ;  /* 0x00000802ff007988 */ /* 0x0007e40008000808 */
.L_x_48:
[----:B------:R-:W-:Y:S05]  /*14d0*/  @P3 BREAK.RELIABLE B4 ;  /* 0x0000000000043942 */ /* 0x000fea0003800100 */
[----:B------:R-:W-:Y:S05]  /*14e0*/  @P3 BRA `(.L_x_50) ;  /* 0x0000000000243947 */ /* 0x000fea0003800000 */
[----:B--23--:R-:W2:Y:S01]  /*14f0*/  LDS R2, [UR8+0x8] ;  /* 0x00000808ff027984 */ /* 0x00cea20008000800 */
[----:B------:R-:W-:-:S05]  /*1500*/  IMAD.MOV.U32 R3, RZ, RZ, 0x6000 ;  /* 0x00006000ff037424 */ /* 0x000fca00078e00ff */
[----:B--2---:R-:W-:-:S04]  /*1510*/  LOP3.LUT R2, R2, 0x6000, R3, 0xd8, !PT ;  /* 0x0000600002027812 */ /* 0x004fc800078ed803 */
[----:B------:R-:W-:-:S05]  /*1520*/  LOP3.LUT R2, R2, 0x400000, RZ, 0xb8, !PT ;  /* 0x0040000002027812 */ /* 0x000fca00078eb8ff */
[----:B------:R2:W-:Y:S02]  /*1530*/  STS [UR8+0x8], R2 ;  /* 0x00000802ff007988 */ /* 0x0005e40008000808 */
.L_x_49:
[----:B------:R-:W-:Y:S05]  /*1540*/  BSYNC.RELIABLE B4 ;  /* 0x0000000000047941 */ /* 0x000fea0003800100 */
.L_x_46:
[----:B--23--:R-:W2:Y:S02]  /*1550*/  @!P3 LDS R2, [UR8+0x8] ;  /* 0x00000808ff02b984 */ /* 0x00cea40008000800 */
[----:B--2---:R-:W-:-:S05]  /*1560*/  @!P3 LOP3.LUT R2, R2, 0x8000, RZ, 0xb8, !PT ;  /* 0x000080000202b812 */ /* 0x004fca00078eb8ff */
[----:B------:R2:W-:Y:S02]  /*1570*/  @!P3 STS [UR8+0x8], R2 ;  /* 0x00000802ff00b988 */ /* 0x0005e40008000808 */
.L_x_50:
[----:B------:R-:W-:Y:S05]  /*1580*/  BSYNC.RECONVERGENT B5 ;  /* 0x0000000000057941 */ /* 0x000fea0003800200 */
.L_x_45:
[----:B------:R-:W-:Y:S05]  /*1590*/  WARPSYNC.ALL ;  /* 0x0000000000007948 */ /* 0x000fea0003800000 */
[----:B------:R-:W-:Y:S01]  /*15a0*/  NOP ;  /* 0x0000000000007918 */ /* 0x000fe20000000000 */
[----:B------:R-:W-:-:S04]  /*15b0*/  UIADD3 UR4, UPT, UPT, UR4, 0x100, URZ ;  /* 0x0000010004047890 */ /* 0x000fc8000fffe0ff */
[----:B------:R-:W-:-:S04]  /*15c0*/  UIADD3 UR12, UP0, UPT, UR4, UR12, URZ ;  /* 0x0000000c040c7290 */ /* 0x000fc8000ff1e0ff */
[----:B------:R-:W-:Y:S01]  /*15d0*/  ULEA.HI.X.SX32 UR13, UR4, UR13, 0x1, UP0 ;  /* 0x0000000d040d7291 */ /* 0x000fe200080f0eff */
[----:B------:R-:W-:Y:S11]  /*15e0*/  @P0 BRA `(.L_x_51) ;  /* 0x0000000000300947 */ /* 0x000ff60003800000 */
[----:B--23--:R-:W2:Y:S01]  /*15f0*/  S2R R2, SR_LANEID ;  /* 0x0000000000027919 */ /* 0x00cea20000000000 */
[----:B------:R-:W-:Y:S05]  /*1600*/  WARPSYNC.ALL ;  /* 0x0000000000007948 */ /* 0x000fea0003800000 */
[----:B------:R-:W-:Y:S01]  /*1610*/  NOP ;  /* 0x0000000000007918 */ /* 0x000fe20000000000 */
[----:B--2-4-:R-:W-:-:S05]  /*1620*/  IMAD.SHL.U32 R4, R2, 0x4, RZ ;  /* 0x0000000402047824 */ /* 0x014fca00078e00ff */
[----:B------:R-:W2:Y:S01]  /*1630*/  LDS R5, [R4+UR8] ;  /* 0x0000000804057984 */ /* 0x000ea20008000800 */
[----:B------:R-:W-:-:S05]  /*1640*/  IADD3 R2, P1, PT, R4, UR12, RZ ;  /* 0x0000000c04027c10 */ /* 0x000fca000ff3e0ff */
[----:B------:R-:W-:-:S05]  /*1650*/  IMAD.X R3, RZ, RZ, UR13, P1 ;  /* 0x0000000dff037e24 */ /* 0x000fca00088e06ff */
[----:B--2---:R2:W3:Y:S01]  /*1660*/  ATOMG.E.EXCH.STRONG.GPU PT, RZ, [R2], R5 ;  /* 0x0000000502ff73a8 */ /* 0x0044e200041ee100 */
[----:B------:R-:W-:-:S04]  /*1670*/  DEPBAR {5,4,3,2,1,0} ;  /* 0x0000003f0000791a */ /* 0x000fc80000000000 */
[----:B------:R-:W4:Y:S02]  /*1680*/  CCTL.E.C.LDCU.IV.DEEP [UR12] ;  /* 0x000000000c007540 */ /* 0x000f240009c08000 */
[----:B----4-:R2:W-:Y:S01]  /*1690*/  UTMACCTL.IV [UR12] ;  /* 0x000000000c0079b9 */ /* 0x0105e20008000000 */
[----:B------:R-:W-:Y:S01]  /*16a0*/  NOP ;  /* 0x0000000000007918 */ /* 0x000fe20000000000 */
.L_x_51:
[----:B------:R-:W-:Y:S05]  /*16b0*/  @P0 BRA `(.L_x_52) ;  /* 0x00000000000c0947 */ /* 0x000fea0003800000 */
[----:B------:R0:W-:Y:S01]  /*16c0*/  UTMACMDFLUSH ;  /* 0x00000000000079b7 */ /* 0x0001e20000000000 */
[----:B------:R-:W-:Y:S05]  /*16d0*/  @P0 BRA `(.L_x_52) ;  /* 0x0000000000040947 */ /* 0x000fea0003800000 */
[----:B------:R-:W-:-:S04]  /*16e0*/  DEPBAR.LE SB0, 0x0 ;  /* 0x000080000000791a */ /* 0x000fc80000000000 */
.L_x_52:
[----:B------:R-:W-:Y:S05]  /*16f0*/  WARPSYNC.ALL ;  /* 0x0000000000007948 */ /* 0x000fea0003800000 */
[----:B------:R-:W-:Y:S01]  /*1700*/  NOP ;  /* 0x0000000000007918 */ /* 0x000fe20000000000 */
[----:B---3--:R-:W-:Y:S01]  /*1710*/  BAR.SYNC.DEFER_BLOCKING 0x0 ;  /* 0x0000000000007b1d */ /* 0x008fe20000010000 */
[----:B--2---:R-:W-:Y:S01]  /*1720*/  SHF.R.U32.HI R2, RZ, 0x5, R0 ;  /* 0x00000005ff027819 */ /* 0x004fe20000011600 */
[----:B------:R-:W-:Y:S01]  /*1730*/  UIADD3 UR10, UPT, UPT, UR8, 0x10010, URZ ;  /* 0x00010010080a7890 */ /* 0x000fe2000fffe0ff */
[----:B------:R-:W-:Y:S01]  /*1740*/  ISETP.GE.AND P0, PT, R6, 0x1, PT ;  /* 0x000000010600780c */ /* 0x000fe20003f06270 */
[----:B------:R-:W-:Y:S01]  /*1750*/  USHF.L.U32 UR23, UR14, 0x6, URZ ;  /* 0x000000060e177899 */ /* 0x000fe200080006ff */
[----:B------:R-:W-:Y:S01]  /*1760*/  R2UR UR9, R2 ;  /* 0x00000000020972ca */ /* 0x000fe200000e0000 */
[----:B------:R-:W-:Y:S01]  /*1770*/  VOTEU.ALL UP0, P3 ;  /* 0x0000000000ff7886 */ /* 0x000fe20001800000 */
[----:B------:R-:W-:Y:S01]  /*1780*/  UMOV UR4, 0x1 ;  /* 0x0000000100047882 */ /* 0x000fe20000000000 */
[----:B------:R-:W-:Y:S01]  /*1790*/  VOTEU.ALL UP1, P3 ;  /* 0x0000000000ff7886 */ /* 0x000fe20001820000 */
[----:B------:R-:W-:Y:S01]  /*17a0*/  USHF.L.U32 UR27, UR15, 0x6, URZ ;  /* 0x000000060f1b7899 */ /* 0x000fe200080006ff */
[----:B------:R-:W-:Y:S01]  /*17b0*/  BSSY.RECONVERGENT B5, `(.L_x_53) ;  /* 0x0000018000057945 */ /* 0x000fe20003800200 */
[----:B------:R-:W-:-:S04]  /*17c0*/  @!UP0 UIADD3 UR16, UPT, UPT, -UR4, 0x100000, URZ ;  /* 0x0010000004108890 */ /* 0x000fc8000fffe1ff */
[----:B------:R-:W-:Y:S02]  /*17d0*/  @!UP0 USHF.L.U32 UR17, UR16, 0xb, URZ ;  /* 0x0000000b10118899 */ /* 0x000fe400080006ff */
[----:B------:R-:W-:Y:S02]  /*17e0*/  @!UP0 USHF.L.U32 UR16, UR16, 0x1, URZ ;  /* 0x0000000110108899 */ /* 0x000fe400080006ff */
[----:B------:R-:W-:-:S04]  /*17f0*/  @!UP0 UIADD3 UR4, UPT, UPT, -UR4, 0x100000, URZ ;  /* 0x0010000004048890 */ /* 0x000fc8000fffe1ff */
[----:B------:R-:W-:Y:S02]  /*1800*/  @!UP0 USHF.L.U32 UR5, UR4, 0xb, URZ ;  /* 0x0000000b04058899 */ /* 0x000fe400080006ff */
[----:B------:R-:W-:Y:S01]  /*1810*/  @!UP0 USHF.L.U32 UR4, UR4, 0x1, URZ ;  /* 0x0000000104048899 */ /* 0x000fe200080006ff */
[----:B------:R-:W-:Y:S01]  /*1820*/  VOTEU.ALL UP0, P3 ;  /* 0x0000000000ff7886 */ /* 0x000fe20001800000 */
[----:B------:R-:W2:Y:S04]  /*1830*/  FENCE.VIEW.ASYNC.S ;  /* 0x00000000000073c6 */ /* 0x000ea80000000000 */
[----:B--2---:R2:W3:Y:S06]  /*1840*/  @!UP0 SYNCS.EXCH.64 URZ, [UR8+0x10000], UR16 ;  /* 0x0100001008ff85b2 */ /* 0x0044ec0008000100 */
[----:B------:R2:W3:Y:S02]  /*1850*/  @!UP1 SYNCS.EXCH.64 URZ, [UR8+0x10010], UR4 ;  /* 0x0100100408ff95b2 */ /* 0x0004e40008000100 */
[----:B---3--:R-:W-:Y:S06]  /*1860*/  BAR.SYNC.DEFER_BLOCKING 0x0 ;  /* 0x0000000000007b1d */ /* 0x008fec0000010000 */
[----:B------:R-:W-:Y:S05]  /*1870*/  @P3 BRA `(.L_x_54) ;  /* 0x00000000002c3947 */ /* 0x000fea0003800000 */
[----:B--2---:R-:W-:Y:S02]  /*1880*/  UMOV UR4, 0x1 ;  /* 0x0000000100047882 */ /* 0x004fe40000000000 */
[----:B------:R-:W-:-:S04]  /*1890*/  UIADD3 UR16, UPT, UPT, -UR4, 0x100000, URZ ;  /* 0x0010000004107890 */ /* 0x000fc8000fffe1ff */
[----:B------:R-:W-:Y:S02]  /*18a0*/  USHF.L.U32 UR17, UR16, 0xb, URZ ;  /* 0x0000000b10117899 */ /* 0x000fe400080006ff */
[----:B------:R-:W-:Y:S02]  /*18b0*/  USHF.L.U32 UR16, UR16, 0x1, URZ ;  /* 0x0000000110107899 */ /* 0x000fe400080006ff */
[----:B------:R-:W-:-:S04]  /*18c0*/  UIADD3 UR4, UPT, UPT, -UR4, 0x100000, URZ ;  /* 0x0010000004047890 */ /* 0x000fc8000fffe1ff */
[----:B------:R-:W-:Y:S02]  /*18d0*/  USHF.L.U32 UR5, UR4, 0xb, URZ ;  /* 0x0000000b04057899 */ /* 0x000fe400080006ff */
[----:B------:R-:W-:Y:S01]  /*18e0*/  USHF.L.U32 UR4, UR4, 0x1, URZ ;  /* 0x0000000104047899 */ /* 0x000fe200080006ff */
[----:B------:R-:W2:Y:S03]  /*18f0*/  FENCE.VIEW.ASYNC.S ;  /* 0x00000000000073c6 */ /* 0x000ea60000000000 */
[----:B--2---:R3:W2:Y:S08]  /*1900*/  SYNCS.EXCH.64 URZ, [UR8+0x10008], UR16 ;  /* 0x0100081008ff75b2 */ /* 0x0046b00008000100 */
[----:B------:R3:W4:Y:S02]  /*1910*/  SYNCS.EXCH.64 URZ, [UR8+0x10018], UR4 ;  /* 0x0100180408ff75b2 */ /* 0x0007240008000100 */
[----:B---3--:R-:W-:Y:S01]  /*1920*/  NOP ;  /* 0x0000000000007918 */ /* 0x008fe20000000000 */
.L_x_54:
[----:B--2---:R-:W-:Y:S05]  /*1930*/  BSYNC.RECONVERGENT B5 ;  /* 0x0000000000057941 */ /* 0x004fea0003800200 */
.L_x_53:
[----:B------:R-:W-:Y:S05]  /*1940*/  @!P0 BRA `(.L_x_55) ;  /* 0x0000000c00448947 */ /* 0x000fea0003800000 */
[----:B----4-:R-:W-:Y:S01]  /*1950*/  BAR.SYNC.DEFER_BLOCKING 0x0 ;  /* 0x0000000000007b1d */ /* 0x010fe20000010000 */
[----:B------:R-:W-:Y:S01]  /*1960*/  @!P3 IMAD.MOV.U32 R2, RZ, RZ, 0x8000 ;  /* 0x00008000ff02b424 */ /* 0x000fe200078e00ff */
[----:B------:R-:W-:Y:S01]  /*1970*/  ELECT P1, URZ, PT ;  /* 0x0000000000ff782f */ /* 0x000fe20003820000 */
[----:B------:R-:W-:-:S03]  /*1980*/  ULOP3.LUT UR4, UR9, 0x1, URZ, 0xc0, !UPT ;  /* 0x0000000109047892 */ /* 0x000fc6000f8ec0ff */
[C---:B------:R-:W-:Y:S02]  /*1990*/  ISETP.LT.U32.AND P1, PT, R20.reuse, 0x40, P1 ;  /* 0x000000401400780c */ /* 0x040fe40000f21070 */
[----:B------:R-:W-:Y:S01]  /*19a0*/  ELECT P0, URZ, PT ;  /* 0x0000000000ff782f */ /* 0x000fe20003800000 */
[----:B------:R-:W-:Y:S02]  /*19b0*/  ULEA UR20, UR4, UR8, 0xd ;  /* 0x0000000804147291 */ /* 0x000fe4000f8e68ff */
[----:B------:R-:W-:Y:S01]  /*19c0*/  USHF.L.U32 UR22, UR4, 0x6, URZ ;  /* 0x0000000604167899 */ /* 0x000fe200080006ff */
[----:B------:R-:W-:-:S06]  /*19d0*/  ISETP.LT.U32.AND P0, PT, R20, 0x40, P0 ;  /* 0x000000401400780c */ /* 0x000fcc0000701070 */
[----:B------:R-:W-:Y:S01]  /*19e0*/  UMOV UR26, UR22 ;  /* 0x00000016001a7c82 */ /* 0x000fe20008000000 */
[----:B------:R-:W-:Y:S01]  /*19f0*/  VOTEU.ANY UP0, P1 ;  /* 0x0000000000ff7886 */ /* 0x000fe20000800100 */
[----:B------:R2:W-:Y:S01]  /*1a00*/  @!P3 SYNCS.ARRIVE.TRANS64 RZ, [UR8+0x10000], R2 ;  /* 0x01000002ffffb9a7 */ /* 0x0005e20008000008 */
[----:B------:R3:W-:Y:S06]  /*1a10*/  MEMBAR.ALL.CTA ;  /* 0x0000000000007992 */ /* 0x0007ec0000008000 */
[----:B---3--:R-:W3:Y:S01]  /*1a20*/  FENCE.VIEW.ASYNC.S ;  /* 0x00000000000073c6 */ /* 0x008ee20000000000 */
[----:B------:R-:W-:Y:S01]  /*1a30*/  @UP0 UIADD3 UR21, UPT, UPT, UR8, 0x10000, URZ ;  /* 0x0001000008150890 */ /* 0x000fe2000fffe0ff */
[----:B---3--:R-:W-:Y:S01]  /*1a40*/  VOTEU.ANY UP0, P1 ;  /* 0x0000000000ff7886 */ /* 0x008fe20000800100 */
[----:B------:R-:W-:-:S05]  /*1a50*/  VOTEU.ANY UP1, P0 ;  /* 0x0000000000ff7886 */ /* 0x000fca0000020100 */
[----:B------:R-:W-:Y:S02]  /*1a60*/  @UP1 UIADD3 UR24, UPT, UPT, UR20, 0x8000, URZ ;  /* 0x0000800014181890 */ /* 0x000fe4000fffe0ff */
[----:B------:R-:W-:Y:S01]  /*1a70*/  @UP1 UIADD3 UR25, UPT, UPT, UR8, 0x10000, URZ ;  /* 0x0001000008191890 */ /* 0x000fe2000fffe0ff */
[----:B------:R-:W-:Y:S01]  /*1a80*/  VOTEU.ANY UP1, P0 ;  /* 0x0000000000ff7886 */ /* 0x000fe20000020100 */
[----:B------:R-:W-:Y:S06]  /*1a90*/  BAR.SYNC.DEFER_BLOCKING 0x0 ;  /* 0x0000000000007b1d */ /* 0x000fec0000010000 */
[----:B------:R2:W-:Y:S01]  /*1aa0*/  @UP0 UTMALDG.2D [UR20], [UR6] ;  /* 0x00000014060005b4 */ /* 0x0005e20008008000 */
[----:B------:R-:W-:Y:S01]  /*1ab0*/  UISETP.NE.U32.AND UP0, UPT, UR9, URZ, UPT ;  /* 0x000000ff0900728c */ /* 0x000fe2000bf05070 */
[----:B------:R-:W-:Y:S06]  /*1ac0*/  BAR.SYNC.DEFER_BLOCKING 0x0 ;  /* 0x0000000000007b1d */ /* 0x000fec0000010000 */
[----:B------:R2:W-:Y:S02]  /*1ad0*/  @UP1 UTMALDG.2D [UR24], [UR42] ;  /* 0x000000182a0015b4 */ /* 0x0005e40008008000 */
[----:B------:R-:W-:Y:S06]  /*1ae0*/  BAR.SYNC.DEFER_BLOCKING 0x0 ;  /* 0x0000000000007b1d */ /* 0x000fec0000010000 */
[----:B------:R-:W3:Y:S02]  /*1af0*/  SYNCS.PHASECHK.TRANS64.TRYWAIT P0, [UR8+0x10000], RZ ;  /* 0x010000ffff0075a7 */ /* 0x000ee40008001108 */
[----:B--23--:R-:W-:Y:S05]  /*1b00*/  @!P0 BRA `(.L_x_56) ;  /* 0x0000001000608947 */ /* 0x00cfea0003800000 */
.L_x_70:
[----:B------:R-:W-:Y:S05]  /*1b10*/  BRA.U UP0, `(.L_x_57) ;  /* 0x0000000100c87547 */ /* 0x000fea000b800000 */
[----:B------:R-:W-:Y:S02]  /*1b20*/  USHF.R.U32.HI UR14, URZ, 0x4, UR8 ;  /* 0x00000004ff0e7899 */ /* 0x000fe40008011608 */
[----:B------:R-:W-:Y:S02]  /*1b30*/  UIADD3 UR15, UPT, UPT, UR8, 0x8000, URZ ;  /* 0x00008000080f7890 */ /* 0x000fe4000fffe0ff */
[----:B------:R-:W-:Y:S02]  /*1b40*/  USGXT.U32 UR14, UR14, 0xe ;  /* 0x0000000e0e0e789a */ /* 0x000fe40008000000 */
[----:B------:R-:W-:Y:S02]  /*1b50*/  USHF.R.U32.HI UR15, URZ, 0x4, UR15 ;  /* 0x00000004ff0f7899 */ /* 0x000fe4000801160f */
[----:B------:R-:W-:Y:S02]  /*1b60*/  UIADD3 UR50, UP0, UPT, UR14, 0x2, URZ ;  /* 0x000000020e327890 */ /* 0x000fe4000ff1e0ff */
[----:B------:R-:W-:Y:S01]  /*1b70*/  USGXT.U32 UR16, UR15, 0xe ;  /* 0x0000000e0f10789a */ /* 0x000fe20008000000 */
[----:B------:R-:W-:Y:S01]  /*1b80*/  UMOV UR4, URZ ;  /* 0x000000ff00047c82 */ /* 0x000fe20008000000 */
[----:B------:R-:W-:Y:S01]  /*1b90*/  UMOV UR5, URZ ;  /* 0x000000ff00057c82 */ /* 0x000fe20008000000 */
[----:B------:R-:W-:-:S02]  /*1ba0*/  UIADD3.X UR51, UPT, UPT, UR4, 0x40004040, URZ, UP0, !UPT ;  /* 0x4000404004337890 */ /* 0x000fc400087fe4ff */
[----:B------:R-:W-:Y:S02]  /*1bb0*/  UIADD3 UR48, UP0, UPT, UR16, 0x2, URZ ;  /* 0x0000000210307890 */ /* 0x000fe4000ff1e0ff */
[----:B------:R-:W-:Y:S02]  /*1bc0*/  UIADD3.64 UR24, UPT, UPT, UR50, 0x4, URZ ;  /* 0x0000000432187897 */ /* 0x000fe4000fffe0ff */
[----:B------:R-:W-:Y:S02]  /*1bd0*/  UIADD3.X UR49, UPT, UPT, UR5, 0x40004040, URZ, UP0, !UPT ;  /* 0x4000404005317890 */ /* 0x000fe400087fe4ff */
[----:B------:R-:W-:Y:S02]  /*1be0*/  UIADD3.64 UR4, UPT, UPT, UR50, 0x2, URZ ;  /* 0x0000000232047897 */ /* 0x000fe4000fffe0ff */
[----:B------:R-:W-:Y:S02]  /*1bf0*/  UIADD3.64 UR20, UPT, UPT, UR48, 0x2, URZ ;  /* 0x0000000230147897 */ /* 0x000fe4000fffe0ff */
[----:B------:R-:W-:-:S02]  /*1c00*/  UIADD3.64 UR28, UPT, UPT, UR48, 0x4, URZ ;  /* 0x00000004301c7897 */ /* 0x000fc4000fffe0ff */
[----:B------:R-:W-:Y:S02]  /*1c10*/  UIADD3.64 UR30, UPT, UPT, UR50, 0x1fe, URZ ;  /* 0x000001fe321e7897 */ /* 0x000fe4000fffe0ff */
[----:B------:R-:W-:Y:S02]  /*1c20*/  UIADD3.64 UR32, UPT, UPT, UR48, 0x1fe, URZ ;  /* 0x000001fe30207897 */ /* 0x000fe4000fffe0ff */
[----:B------:R-:W-:Y:S02]  /*1c30*/  UIADD3.64 UR34, UPT, UPT, UR50, 0x200, URZ ;  /* 0x0000020032227897 */ /* 0x000fe4000fffe0ff */
[----:B------:R-:W-:Y:S02]  /*1c40*/  UIADD3.64 UR36, UPT, UPT, UR48, 0x200, URZ ;  /* 0x0000020030247897 */ /* 0x000fe4000fffe0ff */
[----:B------:R-:W-:Y:S02]  /*1c50*/  UIADD3.64 UR38, UPT, UPT, UR50, 0x202, URZ ;  /* 0x0000020232267897 */ /* 0x000fe4000fffe0ff */
[----:B------:R-:W-:Y:S01]  /*1c60*/  UIADD3.64 UR40, UPT, UPT, UR48, 0x202, URZ ;  /* 0x0000020230287897 */ /* 0x000fe2000fffe0ff */
[----:B------:R-:W-:Y:S01]  /*1c70*/  UMOV UR18, 0x0 ;  /* 0x0000000000127882 */ /* 0x000fe20000000000 */
[----:B------:R-:W-:Y:S01]  /*1c80*/  UMOV UR19, 0x4100490 ;  /* 0x0410049000137882 */ /* 0x000fe20000000000 */
[----:B------:R-:W-:Y:S01]  /*1c90*/  UIADD3.64 UR44, UPT, UPT, UR50, 0x204, URZ ;  /* 0x00000204322c7897 */ /* 0x000fe2000fffe0ff */
[----:B------:R-:W-:Y:S01]  /*1ca0*/  UMOV UR15, 0x40004040 ;  /* 0x40004040000f7882 */ /* 0x000fe20000000000 */
[----:B------:R-:W-:Y:S01]  /*1cb0*/  UIADD3.64 UR46, UPT, UPT, UR48, 0x204, URZ ;  /* 0x00000204302e7897 */ /* 0x000fe2000fffe0ff */
[----:B------:R-:W-:Y:S01]  /*1cc0*/  UMOV UR17, 0x40004040 ;  /* 0x4000404000117882 */ /* 0x000fe20000000000 */
[----:B------:R-:W-:Y:S01]  /*1cd0*/  UMOV UR52, 0x0 ;  /* 0x0000000000347882 */ /* 0x000fe20000000000 */
[----:B------:R-:W-:Y:S01]  /*1ce0*/  UMOV UR53, 0x4100490 ;  /* 0x0410049000357882 */ /* 0x000fe20000000000 */
[----:B------:R-:W-:Y:S01]  /*1cf0*/  UMOV UR54, 0x0 ;  /* 0x0000000000367882 */ /* 0x000fe20000000000 */
[----:B------:R-:W-:Y:S01]  /*1d00*/  UMOV UR55, 0x4100490 ;  /* 0x0410049000377882 */ /* 0x000fe20000000000 */
[----:B------:R2:W-:Y:S01]  /*1d10*/  UTCHMMA gdesc[UR14], gdesc[UR16], tmem[UR11], tmem[UR18], idesc[UR19], !UPT ;  /* 0x00ff12100e0075ea */ /* 0x0005e2000f80000b */
[----:B------:R-:W-:Y:S01]  /*1d20*/  UMOV UR56, 0x0 ;  /* 0x0000000000387882 */ /* 0x000fe20000000000 */
[----:B------:R-:W-:Y:S01]  /*1d30*/  UMOV UR57, 0x4100490 ;  /* 0x0410049000397882 */ /* 0x000fe20000000000 */
[----:B------:R2:W-:Y:S01]  /*1d40*/  UTCHMMA gdesc[UR50], gdesc[UR48], tmem[UR11], tmem[UR52], idesc[UR53], UPT ;  /* 0x00ff3430320075ea */ /* 0x0005e2000b80000b */
        /* <DEDUP_REMOVED lines=12> */
[----:B------:R2:W-:Y:S01]  /*1e10*/  UTCHMMA gdesc[UR38], gdesc[UR40], tmem[UR11], tmem[UR62], idesc[UR63], UPT ;  /* 0x00ff3e28260075ea */ /* 0x0005e2000b80000b */
[----:B------:R2:W-:Y:S01]  /*1e20*/  UTCHMMA gdesc[UR44], gdesc[UR46], tmem[UR11], tmem[UR64], idesc[UR65], UPT ;  /* 0x00ff402e2c0075ea */ /* 0x0005e2000b80000b */
[----:B------:R-:W-:Y:S01]  /*1e30*/  NOP ;  /* 0x0000000000007918 */ /* 0x000fe20000000000 */
.L_x_57:
[----:B------:R-:W-:Y:S01]  /*1e40*/  ELECT P0, URZ, PT ;  /* 0x0000000000ff782f */ /* 0x000fe20003800000 */
[----:B--2---:R-:W-:Y:S01]  /*1e50*/  UMOV UR4, UR10 ;  /* 0x0000000a00047c82 */ /* 0x004fe20008000000 */
[----:B------:R-:W-:Y:S02]  /*1e60*/  UMOV UR5, URZ ;  /* 0x000000ff00057c82 */ /* 0x000fe40008000000 */
[----:B------:R-:W-:-:S13]  /*1e70*/  ISETP.LT.U32.AND P0, PT, R20, 0x20, P0 ;  /* 0x000000201400780c */ /* 0x000fda0000701070 */
[----:B------:R-:W-:Y:S01]  /*1e80*/  VOTEU.ANY UP0, P0 ;  /* 0x0000000000ff7886 */ /* 0x000fe20000000100 */
[----:B------:R-:W-:Y:S01]  /*1e90*/  VOTEU.ANY UP1, P0 ;  /* 0x0000000000ff7886 */ /* 0x000fe20000020100 */
[----:B------:R-:W-:-:S03]  /*1ea0*/  ISETP.GE.U32.AND P0, PT, R6, 0x81, PT ;  /* 0x000000810600780c */ /* 0x000fc60003f06070 */
[----:B------:R-:W-:Y:S02]  /*1eb0*/  @UP0 UMOV UR4, UR4 ;  /* 0x0000000400040c82 */ /* 0x000fe40008000000 */
[----:B------:R2:W-:Y:S01]  /*1ec0*/  @UP1 UTCBAR [UR4], URZ ;  /* 0x000000ff040013e9 */ /* 0x0005e200080000ff */
[----:B------:R-:W-:Y:S06]  /*1ed0*/  BAR.SYNC.DEFER_BLOCKING 0x0 ;  /* 0x0000000000007b1d */ /* 0x000fec0000010000 */
[----:B------:R-:W3:Y:S02]  /*1ee0*/  SYNCS.PHASECHK.TRANS64.TRYWAIT P1, [UR8+0x10010], RZ ;  /* 0x010010ffff0075a7 */ /* 0x000ee40008021108 */
[----:B--23--:R-:W-:Y:S05]  /*1ef0*/  @!P1 BRA `(.L_x_58) ;  /* 0x0000000c00709947 */ /* 0x00cfea0003800000 */
.L_x_71:
[----:B------:R-:W-:Y:S01]  /*1f00*/  IMAD.MOV.U32 R2, RZ, RZ, RZ ;  /* 0x000000ffff027224 */ /* 0x000fe200078e00ff */
[----:B------:R-:W-:Y:S06]  /*1f10*/  @!P0 BRA `(.L_x_55) ;  /* 0x0000000400d08947 */ /* 0x000fec0003800000 */
[----:B------:R-:W2:Y:S01]  /*1f20*/  LDCU UR44, c[0x0][0x3a0] ;  /* 0x00007400ff2c77ac */ /* 0x000ea20008000800 */
[----:B------:R-:W-:Y:S01]  /*1f30*/  UMOV UR45, 0x80 ;  /* 0x00000080002d7882 */ /* 0x000fe20000000000 */
[----:B------:R-:W-:-:S05]  /*1f40*/  UMOV UR10, 0x1 ;  /* 0x00000001000a7882 */ /* 0x000fca0000000000 */
.L_x_62:
[----:B------:R-:W-:Y:S01]  /*1f50*/  BAR.SYNC.DEFER_BLOCKING 0x0 ;  /* 0x0000000000007b1d */ /* 0x000fe20000010000 */
[----:B------:R-:W-:Y:S01]  /*1f60*/  ULEA UR46, UR10, UR8, 0x3 ;  /* 0x000000080a2e7291 */ /* 0x000fe2000f8e18ff */
[----:B------:R-:W-:Y:S01]  /*1f70*/  @!P3 IMAD.MOV.U32 R3, RZ, RZ, 0x8000 ;  /* 0x00008000ff03b424 */ /* 0x000fe200078e00ff */
[----:B------:R-:W-:Y:S01]  /*1f80*/  ELECT P1, URZ, PT ;  /* 0x0000000000ff782f */ /* 0x000fe20003820000 */
[----:B------:R-:W-:-:S03]  /*1f90*/  ULEA UR4, UR10, UR8, 0xe ;  /* 0x000000080a047291 */ /* 0x000fc6000f8e70ff */
[----:B------:R-:W-:Y:S01]  /*1fa0*/  ISETP.LT.U32.AND P1, PT, R20, 0x40, P1 ;  /* 0x000000401400780c */ /* 0x000fe20000f21070 */
[----:B------:R-:W-:Y:S01]  /*1fb0*/  ULOP3.LUT UR22, UR9, 0x1, URZ, 0xc0, !UPT ;  /* 0x0000000109167892 */ /* 0x000fe2000f8ec0ff */
[----:B------:R-:W-:-:S03]  /*1fc0*/  ELECT P0, URZ, PT ;  /* 0x0000000000ff782f */ /* 0x000fc60003800000 */
[----:B------:R-:W-:Y:S02]  /*1fd0*/  ULEA UR20, UR22, UR4, 0xd ;  /* 0x0000000416147291 */ /* 0x000fe4000f8e68ff */
[----:B------:R-:W-:Y:S01]  /*1fe0*/  ULEA UR22, UR22, UR45, 0x6 ;  /* 0x0000002d16167291 */ /* 0x000fe2000f8e30ff */
[----:B------:R-:W-:-:S05]  /*1ff0*/  ISETP.LT.U32.AND P0, PT, R20, 0x40, P0 ;  /* 0x000000401400780c */ /* 0x000fca0000701070 */
[----:B------:R-:W-:Y:S01]  /*2000*/  VOTEU.ANY UP0, P1 ;  /* 0x0000000000ff7886 */ /* 0x000fe20000800100 */
[----:B------:R-:W-:Y:S01]  /*2010*/  UMOV UR26, UR22 ;  /* 0x00000016001a7c82 */ /* 0x000fe20008000000 */
[----:B------:R3:W-:Y:S01]  /*2020*/  @!P3 SYNCS.ARRIVE.TRANS64 RZ, [UR46+0x10000], R3 ;  /* 0x01000003ffffb9a7 */ /* 0x0007e2000800002e */
[----:B------:R4:W-:Y:S06]  /*2030*/  MEMBAR.ALL.CTA ;  /* 0x0000000000007992 */ /* 0x0009ec0000008000 */
[----:B----4-:R-:W4:Y:S01]  /*2040*/  FENCE.VIEW.ASYNC.S ;  /* 0x00000000000073c6 */ /* 0x010f220000000000 */
[----:B------:R-:W-:Y:S01]  /*2050*/  @UP0 UIADD3 UR21, UPT, UPT, UR46, 0x10000, URZ ;  /* 0x000100002e150890 */ /* 0x000fe2000fffe0ff */
[----:B----4-:R-:W-:Y:S01]  /*2060*/  VOTEU.ANY UP0, P1 ;  /* 0x0000000000ff7886 */ /* 0x010fe20000800100 */
[----:B------:R-:W-:Y:S01]  /*2070*/  VOTEU.ANY UP1, P0 ;  /* 0x0000000000ff7886 */ /* 0x000fe20000020100 */
[----:B---3--:R-:W-:-:S04]  /*2080*/  IMAD.U32 R3, R2, -0x80000000, RZ ;  /* 0x8000000002037824 */ /* 0x008fc800078e00ff */
        /* <DEDUP_REMOVED lines=9> */
[----:B------:R-:W4:Y:S02]  /*2120*/  SYNCS.PHASECHK.TRANS64.TRYWAIT P0, [UR46+0x10000], R3 ;  /* 0x01000003ff0075a7 */ /* 0x000f24000800112e */
[----:B---34-:R-:W-:Y:S05]  /*2130*/  @!P0 BRA `(.L_x_59) ;  /* 0x0000000800ec8947 */ /* 0x018fea0003800000 */
.L_x_72:
        /* <DEDUP_REMOVED lines=11> */
[----:B------:R-:W-:Y:S02]  /*21f0*/  UIADD3 UR60, UP3, UPT, UR18, 0x2, URZ ;  /* 0x00000002123c7890 */ /* 0x000fe4000ff7e0ff */
[----:B------:R-:W-:Y:S02]  /*2200*/  UIADD3 UR62, UP4, UPT, UR18, 0x4, URZ ;  /* 0x00000004123e7890 */ /* 0x000fe4000ff9e0ff */
[----:B------:R-:W-:Y:S02]  /*2210*/  UIADD3.X UR5, UPT, UPT, UR5, 0x40004040, URZ, UP0, !UPT ;  /* 0x4000404005057890 */ /* 0x000fe400087fe4ff */
[----:B------:R-:W-:Y:S02]  /*2220*/  UIADD3 UR64, UP5, UPT, UR18, 0x1fe, URZ ;  /* 0x000001fe12407890 */ /* 0x000fe4000ffbe0ff */
[----:B------:R-:W-:-:S02]  /*2230*/  UIADD3 UR66, UP0, UPT, UR18, 0x200, URZ ;  /* 0x0000020012427890 */ /* 0x000fc4000ff1e0ff */
[----:B------:R-:W-:Y:S02]  /*2240*/  UIADD3 UR68, UP1, UPT, UR18, 0x202, URZ ;  /* 0x0000020212447890 */ /* 0x000fe4000ff3e0ff */
[----:B------:R-:W-:Y:S02]  /*2250*/  UIADD3.X UR61, UPT, UPT, UR19, URZ, URZ, UP3, !UPT ;  /* 0x000000ff133d7290 */ /* 0x000fe40009ffe4ff */
[----:B------:R-:W-:Y:S02]  /*2260*/  UIADD3 UR38, UP2, UPT, UR18, 0x204, URZ ;  /* 0x0000020412267890 */ /* 0x000fe4000ff5e0ff */
[----:B------:R-:W-:Y:S02]  /*2270*/  UIADD3 UR28, UP3, UPT, UR4, 0x2, URZ ;  /* 0x00000002041c7890 */ /* 0x000fe4000ff7e0ff */
[----:B------:R-:W-:Y:S02]  /*2280*/  UIADD3.X UR63, UPT, UPT, UR19, URZ, URZ, UP4, !UPT ;  /* 0x000000ff133f7290 */ /* 0x000fe4000a7fe4ff */
[----:B------:R-:W-:-:S02]  /*2290*/  UIADD3 UR30, UP4, UPT, UR4, 0x4, URZ ;  /* 0x00000004041e7890 */ /* 0x000fc4000ff9e0ff */
[----:B------:R-:W-:Y:S02]  /*22a0*/  UIADD3.X UR65, UPT, UPT, UR19, URZ, URZ, UP5, !UPT ;  /* 0x000000ff13417290 */ /* 0x000fe4000affe4ff */
[----:B------:R-:W-:Y:S02]  /*22b0*/  UIADD3 UR32, UP5, UPT, UR4, 0x1fe, URZ ;  /* 0x000001fe04207890 */ /* 0x000fe4000ffbe0ff */
[----:B------:R-:W-:Y:S02]  /*22c0*/  UIADD3.X UR67, UPT, UPT, UR19, URZ, URZ, UP0, !UPT ;  /* 0x000000ff13437290 */ /* 0x000fe400087fe4ff */
[----:B------:R-:W-:Y:S02]  /*22d0*/  UIADD3 UR34, UP0, UPT, UR4, 0x200, URZ ;  /* 0x0000020004227890 */ /* 0x000fe4000ff1e0ff */
[----:B------:R-:W-:Y:S02]  /*22e0*/  UIADD3.X UR69, UPT, UPT, UR19, URZ, URZ, UP1, !UPT ;  /* 0x000000ff13457290 */ /* 0x000fe40008ffe4ff */
[----:B------:R-:W-:-:S02]  /*22f0*/  UIADD3 UR36, UP1, UPT, UR4, 0x202, URZ ;  /* 0x0000020204247890 */ /* 0x000fc4000ff3e0ff */
[----:B------:R-:W-:Y:S02]  /*2300*/  UIADD3.X UR39, UPT, UPT, UR19, URZ, URZ, UP2, !UPT ;  /* 0x000000ff13277290 */ /* 0x000fe400097fe4ff */
[----:B------:R-:W-:Y:S02]  /*2310*/  UIADD3.X UR29, UPT, UPT, UR5, URZ, URZ, UP3, !UPT ;  /* 0x000000ff051d7290 */ /* 0x000fe40009ffe4ff */
[----:B------:R-:W-:Y:S02]  /*2320*/  UIADD3 UR40, UP2, UPT, UR4, 0x204, URZ ;  /* 0x0000020404287890 */ /* 0x000fe4000ff5e0ff */
[----:B------:R-:W-:Y:S02]  /*2330*/  UIADD3.X UR31, UPT, UPT, UR5, URZ, URZ, UP4, !UPT ;  /* 0x000000ff051f7290 */ /* 0x000fe4000a7fe4ff */
[----:B------:R-:W-:Y:S02]  /*2340*/  UIADD3.X UR33, UPT, UPT, UR5, URZ, URZ, UP5, !UPT ;  /* 0x000000ff05217290 */ /* 0x000fe4000affe4ff */
[----:B------:R-:W-:-:S02]  /*2350*/  UIADD3.X UR35, UPT, UPT, UR5, URZ, URZ, UP0, !UPT ;  /* 0x000000ff05237290 */ /* 0x000fc400087fe4ff */
[----:B------:R-:W-:Y:S01]  /*2360*/  UIADD3.X UR37, UPT, UPT, UR5, URZ, URZ, UP1, !UPT ;  /* 0x000000ff05257290 */ /* 0x000fe20008ffe4ff */
[----:B------:R-:W-:Y:S01]  /*2370*/  UMOV UR14, 0x0 ;  /* 0x00000000000e7882 */ /* 0x000fe20000000000 */
[----:B------:R-:W-:Y:S01]  /*2380*/  UMOV UR15, 0x4100490 ;  /* 0x04100490000f7882 */ /* 0x000fe20000000000 */
[----:B------:R-:W-:Y:S01]  /*2390*/  UMOV UR17, 0x40004040 ;  /* 0x4000404000117882 */ /* 0x000fe20000000000 */
[----:B------:R-:W-:Y:S01]  /*23a0*/  UMOV UR25, 0x40004040 ;  /* 0x4000404000197882 */ /* 0x000fe20000000000 */
[----:B------:R-:W-:Y:S01]  /*23b0*/  UIADD3.X UR41, UPT, UPT, UR5, URZ, URZ, UP2, !UPT ;  /* 0x000000ff05297290 */ /* 0x000fe200097fe4ff */
[----:B------:R3:W-:Y:S01]  /*23c0*/  UTCHMMA gdesc[UR16], gdesc[UR24], tmem[UR11], tmem[UR14], idesc[UR15], UPT ;  /* 0x00ff0e18100075ea */ /* 0x0007e2000b80000b */
[----:B------:R-:W-:Y:S01]  /*23d0*/  UMOV UR20, 0x0 ;  /* 0x0000000000147882 */ /* 0x000fe20000000000 */
[----:B------:R-:W-:Y:S01]  /*23e0*/  UMOV UR21, 0x4100490 ;  /* 0x0410049000157882 */ /* 0x000fe20000000000 */
[----:B------:R-:W-:Y:S01]  /*23f0*/  UMOV UR48, 0x0 ;  /* 0x0000000000307882 */ /* 0x000fe20000000000 */
[----:B------:R-:W-:Y:S01]  /*2400*/  UMOV UR49, 0x4100490 ;  /* 0x0410049000317882 */ /* 0x000fe20000000000 */
        /* <DEDUP_REMOVED lines=18> */
.L_x_60:
[----:B------:R-:W-:Y:S01]  /*2530*/  ELECT P0, URZ, PT ;  /* 0x0000000000ff782f */ /* 0x000fe20003800000 */
[----:B---3--:R-:W-:-:S03]  /*2540*/  UIADD3 UR4, UPT, UPT, UR46, 0x10010, URZ ;  /* 0x000100102e047890 */ /* 0x008fc6000fffe0ff */
[----:B------:R-:W-:Y:S01]  /*2550*/  ISETP.LT.U32.AND P0, PT, R20, 0x20, P0 ;  /* 0x000000201400780c */ /* 0x000fe20000701070 */
[----:B------:R-:W-:-:S12]  /*2560*/  UMOV UR5, URZ ;  /* 0x000000ff00057c82 */ /* 0x000fd80008000000 */
[----:B------:R-:W-:Y:S01]  /*2570*/  VOTEU.ANY UP0, P0 ;  /* 0x0000000000ff7886 */ /* 0x000fe20000000100 */
[----:B------:R-:W-:-:S04]  /*2580*/  VOTEU.ANY UP1, P0 ;  /* 0x0000000000ff7886 */ /* 0x000fc80000020100 */
[----:B------:R-:W-:Y:S02]  /*2590*/  @UP0 UMOV UR4, UR4 ;  /* 0x0000000400040c82 */ /* 0x000fe40008000000 */
[----:B------:R3:W-:Y:S01]  /*25a0*/  @UP1 UTCBAR [UR4], URZ ;  /* 0x000000ff040013e9 */ /* 0x0007e200080000ff */
[----:B------:R-:W-:Y:S06]  /*25b0*/  BAR.SYNC.DEFER_BLOCKING 0x0 ;  /* 0x0000000000007b1d */ /* 0x000fec0000010000 */
[----:B------:R-:W4:Y:S02]  /*25c0*/  SYNCS.PHASECHK.TRANS64.TRYWAIT P0, [UR46+0x10010], R3 ;  /* 0x01001003ff0075a7 */ /* 0x000f24000800112e */
[----:B---34-:R-:W-:Y:S05]  /*25d0*/  @!P0 BRA `(.L_x_61) ;  /* 0x0000000400d08947 */ /* 0x018fea0003800000 */
.L_x_73:
[----:B------:R-:W-:Y:S02]  /*25e0*/  UIADD3 UR10, UPT, UPT, UR10, 0x1, URZ ;  /* 0x000000010a0a7890 */ /* 0x000fe4000fffe0ff */
[----:B------:R-:W-:Y:S02]  /*25f0*/  UIADD3 UR45, UPT, UPT, UR45, 0x80, URZ ;  /* 0x000000802d2d7890 */ /* 0x000fe4000fffe0ff */
[----:B------:R-:W-:-:S04]  /*2600*/  UISETP.NE.U32.AND UP0, UPT, UR10, 0x2, UPT ;  /* 0x000000020a00788c */ /* 0x000fc8000bf05070 */
[----:B------:R-:W-:Y:S02]  /*2610*/  USEL UR10, UR10, URZ, UP0 ;  /* 0x000000ff0a0a7287 */ /* 0x000fe40008000000 */
[----:B------:R-:W-:Y:S02]  /*2620*/  USEL UR4, URZ, 0x1, UP0 ;  /* 0x00000001ff047887 */ /* 0x000fe40008000000 */
[----:B--2---:R-:W-:-:S04]  /*2630*/  UISETP.GE.AND UP0, UPT, UR45, UR44, UPT ;  /* 0x0000002c2d00728c */ /* 0x004fc8000bf06270 */
[----:B------:R-:W-:-:S05]  /*2640*/  LOP3.LUT R2, R2, UR4, RZ, 0x3c, !PT ;  /* 0x0000000402027c12 */ /* 0x000fca000f8e3cff */
[----:B------:R-:W-:Y:S05]  /*2650*/  BRA.U !UP0, `(.L_x_62) ;  /* 0xfffffff9083c7547 */ /* 0x000fea000b83ffff */
.L_x_55:
[----:B----4-:R-:W-:Y:S06]  /*2660*/  BAR.SYNC.DEFER_BLOCKING 0x0 ;  /* 0x0000000000007b1d */ /* 0x010fec0000010000 */
[----:B------:R-:W-:Y:S04]  /*2670*/  BSSY.RECONVERGENT B5, `(.L_x_63) ;  /* 0x0000004000057945 */ /* 0x000fe80003800200 */
[----:B------:R-:W-:Y:S05]  /*2680*/  @P3 BRA `(.L_x_64) ;  /* 0x0000000000083947 */ /* 0x000fea0003800000 */
[----:B------:R-:W2:Y:S02]  /*2690*/  SYNCS.CCTL.IV [UR8+0x10000] ;  /* 0x01000000ff0079b1 */ /* 0x000ea40008000008 */
[----:B--2---:R-:W2:Y:S02]  /*26a0*/  SYNCS.CCTL.IV [UR8+0x10010] ;  /* 0x01001000ff0079b1 */ /* 0x004ea40008000008 */
.L_x_64:
[----:B------:R-:W-:Y:S05]  /*26b0*/  BSYNC.RECONVERGENT B5 ;  /* 0x0000000000057941 */ /* 0x000fea0003800200 */
.L_x_63:
[----:B--2---:R-:W-:Y:S06]  /*26c0*/  BAR.SYNC.DEFER_BLOCKING 0x0 ;  /* 0x0000000000007b1d */ /* 0x004fec0000010000 */
[----:B------:R-:W-:Y:S04]  /*26d0*/  BSSY.RECONVERGENT B5, `(.L_x_65) ;  /* 0x0000004000057945 */ /* 0x000fe80003800200 */
[----:B------:R-:W-:Y:S05]  /*26e0*/  @P3 BRA `(.L_x_66) ;  /* 0x0000000000083947 */ /* 0x000fea0003800000 */
[----:B------:R-:W2:Y:S02]  /*26f0*/  SYNCS.CCTL.IV [UR8+0x10008] ;  /* 0x01000800ff0079b1 */ /* 0x000ea40008000008 */
[----:B--2---:R-:W2:Y:S02]  /*2700*/  SYNCS.CCTL.IV [UR8+0x10018] ;  /* 0x01001800ff0079b1 */ /* 0x004ea40008000008 */
.L_x_66:
[----:B------:R-:W-:Y:S05]  /*2710*/  BSYNC.RECONVERGENT B5 ;  /* 0x0000000000057941 */ /* 0x000fea0003800200 */
.L_x_65:
[----:B------:R-:W-:Y:S01]  /*2720*/  USHF.L.U32 UR4, UR9, 0x15, URZ ;  /* 0x0000001509047899 */ /* 0x000fe200080006ff */
[C---:B------:R-:W-:Y:S01]  /*2730*/  IMAD.SHL.U32 R2, R0.reuse, 0x40, RZ ;  /* 0x0000004000027824 */ /* 0x040fe200078e00ff */
[----:B------:R-:W-:Y:S01]  /*2740*/  USHF.L.U32 UR9, UR9, 0x3, URZ ;  /* 0x0000000309097899 */ /* 0x000fe200080006ff */
[C---:B------:R-:W-:Y:S01]  /*2750*/  IMAD.SHL.U32 R21, R0.reuse, 0x2, RZ ;  /* 0x0000000200157824 */ /* 0x040fe200078e00ff */
[----:B------:R-:W-:Y:S01]  /*2760*/  ULOP3.LUT UR4, UR4, 0x600000, URZ, 0xc0, !UPT ;  /* 0x0060000004047892 */ /* 0x000fe2000f8ec0ff */
[C---:B------:R-:W-:Y:S01]  /*2770*/  IMAD.SHL.U32 R3, R0.reuse, 0x10, RZ ;  /* 0x0000001000037824 */ /* 0x040fe200078e00ff */
[----:B------:R-:W-:Y:S01]  /*2780*/  ULOP3.LUT UR9, UR9, 0x20, URZ, 0xc0, !UPT ;  /* 0x0000002009097892 */ /* 0x000fe2000f8ec0ff */
[----:B------:R-:W-:Y:S01]  /*2790*/  SHF.R.U32.HI R22, RZ, 0x1, R0 ;  /* 0x00000001ff167819 */ /* 0x000fe20000011600 */
[----:B------:R-:W-:Y:S01]  /*27a0*/  IMAD.SHL.U32 R0, R0, 0x80, RZ ;  /* 0x0000008000007824 */ /* 0x000fe200078e00ff */
[----:B------:R-:W-:Y:S01]  /*27b0*/  LOP3.LUT R2, R2, 0x1800, RZ, 0xc0, !PT ;  /* 0x0000180002027812 */ /* 0x000fe200078ec0ff */
[----:B------:R-:W-:Y:S01]  /*27c0*/  UIADD3 UR4, UPT, UPT, UR9, UR4, UR11 ;  /* 0x0000000409047290 */ /* 0x000fe2000fffe00b */
[----:B------:R-:W-:-:S02]  /*27d0*/  LOP3.LUT R21, R21, 0x20, RZ, 0xc0, !PT ;  /* 0x0000002015157812 */ /* 0x000fc400078ec0ff */
[----:B------:R-:W-:Y:S02]  /*27e0*/  ELECT P0, URZ, PT ;  /* 0x0000000000ff782f */ /* 0x000fe40003800000 */
[----:B------:R-:W-:Y:S01]  /*27f0*/  LOP3.LUT R2, R2, 0x70, R3, 0xf8, !PT ;  /* 0x0000007002027812 */ /* 0x000fe200078ef803 */
[----:B------:R-:W-:Y:S01]  /*2800*/  UMOV UR9, UR27 ;  /* 0x0000001b00097c82 */ /* 0x000fe20008000000 */
[----:B------:R-:W-:Y:S01]  /*2810*/  LOP3.LUT R21, R21, 0x40, R22, 0xf8, !PT ;  /* 0x0000004015157812 */ /* 0x000fe200078ef816 */
[----:B------:R-:W-:Y:S01]  /*2820*/  UMOV UR10, UR23 ;  /* 0x00000017000a7c82 */ /* 0x000fe20008000000 */
[----:B------:R-:W-:Y:S01]  /*2830*/  ISETP.LT.U32.AND P0, PT, R20, 0x20, P0 ;  /* 0x000000201400780c */ /* 0x000fe20000701070 */
[----:B-----5:R-:W-:Y:S01]  /*2840*/  LDTM.16dp32bit_t0_t15.x16 R4, tmem[UR4] ;  /* 0x00000004000479ee */ /* 0x020fe20008a00000 */
[----:B------:R-:W3:Y:S01]  /*2850*/  LDTM.16dp32bit_t16_t31.x16 R4, tmem[UR4+0x10] ;  /* 0x00001004000479ee */ /* 0x000ee20008a20000 */
[----:B------:R-:W-:Y:S01]  /*2860*/  LOP3.LUT R21, R2, R21, RZ, 0x3c, !PT ;  /* 0x0000001502157212 */ /* 0x000fe200078e3cff */
[----:B------:R-:W-:-:S03]  /*2870*/  NOP ;  /* 0x0000000000007918 */ /* 0x000fc60000000000 */
[----:B------:R-:W-:-:S04]  /*2880*/  LOP3.LUT R0, R21, 0x780, R0, 0xf8, !PT ;  /* 0x0000078015007812 */ /* 0x000fc800078ef800 */
[----:B------:R-:W-:Y:S02]  /*2890*/  LOP3.LUT R2, R0, 0x10, RZ, 0x3c, !PT ;  /* 0x0000001000027812 */ /* 0x000fe400078e3cff */
[----:B---3--:R-:W-:Y:S01]  /*28a0*/  VOTEU.ANY UP1, P0 ;  /* 0x0000000000ff7886 */ /* 0x008fe20000020100 */
[----:B------:R-:W-:Y:S01]  /*28b0*/  VOTEU.ANY UP0, P0 ;  /* 0x0000000000ff7886 */ /* 0x000fe20000000100 */
[----:B------:R-:W-:Y:S02]  /*28c0*/  F2FP.BF16.F32.PACK_AB R4, R5, R4 ;  /* 0x000000040504723e */ /* 0x000fe400000010ff */
[----:B------:R-:W-:Y:S02]  /*28d0*/  F2FP.BF16.F32.PACK_AB R5, R7, R6 ;  /* 0x000000060705723e */ /* 0x000fe400000010ff */
[----:B------:R-:W-:Y:S02]  /*28e0*/  F2FP.BF16.F32.PACK_AB R12, R13, R12 ;  /* 0x0000000c0d0c723e */ /* 0x000fe400000010ff */
[----:B------:R-:W-:-:S02]  /*28f0*/  F2FP.BF16.F32.PACK_AB R6, R9, R8 ;  /* 0x000000080906723e */ /* 0x000fc400000010ff */
[----:B------:R-:W-:Y:S02]  /*2900*/  F2FP.BF16.F32.PACK_AB R7, R11, R10 ;  /* 0x0000000a0b07723e */ /* 0x000fe400000010ff */
[----:B------:R-:W-:Y:S02]  /*2910*/  F2FP.BF16.F32.PACK_AB R13, R15, R14 ;  /* 0x0000000e0f0d723e */ /* 0x000fe400000010ff */
[----:B------:R-:W-:Y:S01]  /*2920*/  F2FP.BF16.F32.PACK_AB R14, R17, R16 ;  /* 0x00000010110e723e */ /* 0x000fe200000010ff */
[----:B--2---:R2:W-:Y:S01]  /*2930*/  STS.128 [R0+UR8], R4 ;  /* 0x0000000400007988 */ /* 0x0045e20008000c08 */
[----:B------:R-:W-:-:S05]  /*2940*/  F2FP.BF16.F32.PACK_AB R15, R19, R18 ;  /* 0x00000012130f723e */ /* 0x000fca00000010ff */
[----:B------:R2:W-:Y:S01]  /*2950*/  STS.128 [R2+UR8], R12 ;  /* 0x0000000c02007988 */ /* 0x0005e20008000c08 */
[----:B------:R3:W-:Y:S06]  /*2960*/  MEMBAR.ALL.CTA ;  /* 0x0000000000007992 */ /* 0x0007ec0000008000 */
[----:B---3--:R-:W3:Y:S02]  /*2970*/  FENCE.VIEW.ASYNC.S ;  /* 0x00000000000073c6 */ /* 0x008ee40000000000 */
[----:B---3--:R-:W-:Y:S06]  /*2980*/  BAR.SYNC.DEFER_BLOCKING 0x0 ;  /* 0x0000000000007b1d */ /* 0x008fec0000010000 */
[----:B------:R2:W-:Y:S01]  /*2990*/  @UP1 UTMASTG.2D [UR8], [UR12] ;  /* 0x000000080c0013b5 */ /* 0x0005e20008008000 */
[----:B------:R0:W-:Y:S01]  /*29a0*/  UTMACMDFLUSH ;  /* 0x00000000000079b7 */ /* 0x0001e20000000000 */
[----:B------:R-:W-:-:S04]  /*29b0*/  DEPBAR.LE SB0, 0x0 ;  /* 0x000080000000791a */ /* 0x000fc80000000000 */
[----:B------:R-:W-:Y:S08]  /*29c0*/  BAR.SYNC.DEFER_BLOCKING 0x0 ;  /* 0x0000000000007b1d */ /* 0x000ff00000010000 */
[----:B------:R-:W-:Y:S06]  /*29d0*/  BAR.SYNC.DEFER_BLOCKING 0x0 ;  /* 0x0000000000007b1d */ /* 0x000fec0000010000 */
[----:B--2---:R-:W-:Y:S05]  /*29e0*/  @P2 BRA `(.L_x_67) ;  /* 0x0000000000a02947 */ /* 0x004fea0003800000 */
[----:B------:R-:W2:Y:S01]  /*29f0*/  S2UR UR5, SR_CgaCtaId ;  /* 0x00000000000579c3 */ /* 0x000ea20000008800 */
[----:B------:R-:W-:Y:S01]  /*2a00*/  NOP ;  /* 0x0000000000007918 */ /* 0x000fe20000000000 */
[----:B------:R-:W-:Y:S01]  /*2a10*/  UMOV UR4, 0x50 ;  /* 0x0000005000047882 */ /* 0x000fe20000000000 */
[----:B------:R-:W-:Y:S02]  /*2a20*/  IMAD.U32 R0, RZ, RZ, UR11 ;  /* 0x0000000bff007e24 */ /* 0x000fe4000f8e00ff */
[----:B------:R-:W-:Y:S02]  /*2a30*/  IMAD.MOV.U32 R3, RZ, RZ, 0x3 ;  /* 0x00000003ff037424 */ /* 0x000fe400078e00ff */
[----:B------:R-:W-:Y:S01]  /*2a40*/  IMAD.MOV.U32 R7, RZ, RZ, 0x1 ;  /* 0x00000001ff077424 */ /* 0x000fe200078e00ff */
[----:B------:R-:W-:-:S04]  /*2a50*/  LOP3.LUT R0, R0, 0xffff, RZ, 0xc0, !PT ;  /* 0x0000ffff00007812 */ /* 0x000fc800078ec0ff */
[----:B------:R-:W-:-:S05]  /*2a60*/  SHF.R.U32.HI R0, RZ, 0x5, R0 ;  /* 0x00000005ff007819 */ /* 0x000fca0000011600 */
[----:B------:R-:W-:Y:S01]  /*2a70*/  VIADD R2, R0, 0x10 ;  /* 0x0000001000027836 */ /* 0x000fe20000000000 */
[----:B------:R-:W-:Y:S01]  /*2a80*/  SHF.L.U32 R0, R3, R0, RZ ;  /* 0x0000000003007219 */ /* 0x000fe200000006ff */
[----:B--2---:R-:W-:-:S03]  /*2a90*/  ULEA UR6, UR5, UR4, 0x18 ;  /* 0x0000000405067291 */ /* 0x004fc6000f8ec0ff */
[----:B------:R-:W-:-:S04]  /*2aa0*/  SHF.L.U32 R3, R7, R2, RZ ;  /* 0x0000000207037219 */ /* 0x000fc800000006ff */
[----:B------:R-:W-:Y:S02]  /*2ab0*/  LOP3.LUT R0, R3, R0, RZ, 0xfc, !PT ;  /* 0x0000000003007212 */ /* 0x000fe400078efcff */
[----:B------:R-:W2:Y:S02]  /*2ac0*/  LDS R5, [UR6] ;  /* 0x00000006ff057984 */ /* 0x000ea40008000800 */
[C---:B------:R-:W-:Y:S02]  /*2ad0*/  LOP3.LUT R2, R0.reuse, 0xffff, RZ, 0xc0, !PT ;  /* 0x0000ffff00027812 */ /* 0x040fe400078ec0ff */
[----:B--2---:R-:W-:-:S04]  /*2ae0*/  LOP3.LUT R3, R0, 0xffff, R5, 0x80, !PT ;  /* 0x0000ffff00037812 */ /* 0x004fc800078e8005 */
[----:B------:R-:W-:-:S13]  /*2af0*/  ISETP.NE.AND P0, PT, R3, R2, PT ;  /* 0x000000020300720c */ /* 0x000fda0003f05270 */
[----:B------:R-:W-:Y:S05]  /*2b00*/  @P0 BRA `(.L_x_68) ;  /* 0x0000000000500947 */ /* 0x000fea0003800000 */
[----:B------:R-:W-:Y:S02]  /*2b10*/  SHF.R.U32.HI R5, RZ, 0x10, R5 ;  /* 0x00000010ff057819 */ /* 0x000fe40000011605 */
[----:B------:R-:W-:-:S04]  /*2b20*/  SHF.R.U32.HI R2, RZ, 0x10, R0 ;  /* 0x00000010ff027819 */ /* 0x000fc80000011600 */
[----:B------:R-:W-:-:S04]  /*2b30*/  LOP3.LUT R5, R5, R2, RZ, 0xc0, !PT ;  /* 0x0000000205057212 */ /* 0x000fc800078ec0ff */
[----:B------:R-:W-:-:S13]  /*2b40*/  ISETP.NE.AND P0, PT, R5, R2, PT ;  /* 0x000000020500720c */ /* 0x000fda0003f05270 */
[----:B------:R-:W-:Y:S05]  /*2b50*/  @P0 BRA `(.L_x_69) ;  /* 0x0000000000300947 */ /* 0x000fea0003800000 */
[----:B------:R-:W-:Y:S01]  /*2b60*/  R2UR UR4, R0 ;  /* 0x00000000000472ca */ /* 0x000fe200000e0000 */
[----:B------:R-:W-:Y:S01]  /*2b70*/  VOTEU.ANY UR5, UPT, PT ;  /* 0x0000000000057886 */ /* 0x000fe200038e0100 */
[----:B------:R-:W2:Y:S01]  /*2b80*/  S2R R0, SR_LANEID ;  /* 0x0000000000007919 */ /* 0x000ea20000000000 */
[----:B------:R-:W-:-:S10]  /*2b90*/  UFLO.U32 UR5, UR5 ;  /* 0x00000005000572bd */ /* 0x000fd400080e0000 */
[----:B------:R-:W-:-:S06]  /*2ba0*/  ULOP3.LUT UR4, URZ, UR4, URZ, 0x33, !UPT ;  /* 0x00000004ff047292 */ /* 0x000fcc000f8e33ff */
[----:B------:R-:W-:-:S04]  /*2bb0*/  IMAD.U32 R2, RZ, RZ, UR4 ;  /* 0x00000004ff027e24 */ /* 0x000fc8000f8e00ff */
[----:B------:R-:W3:Y:S02]  /*2bc0*/  REDUX UR7, R2 ;  /* 0x00000000020773c4 */ /* 0x000ee40000000000 */
[----:B------:R4:W-:Y:S01]  /*2bd0*/  UTCATOMSWS.AND URZ, UR4 ;  /* 0x0000000400ff79e3 */ /* 0x0009e20008000000 */
[----:B--2---:R-:W-:Y:S01]  /*2be0*/  ISETP.EQ.U32.AND P0, PT, R0, UR5, PT ;  /* 0x0000000500007c0c */ /* 0x004fe2000bf02070 */
[----:B---3--:R-:W-:-:S12]  /*2bf0*/  IMAD.U32 R0, RZ, RZ, UR7 ;  /* 0x00000007ff007e24 */ /* 0x008fd8000f8e00ff */
[----:B------:R4:W-:Y:S01]  /*2c00*/  @P0 ATOMS.AND RZ, [UR6], R0 ;  /* 0x00000000ffff098c */ /* 0x0009e2000a800006 */
[----:B------:R-:W-:Y:S05]  /*2c10*/  BRA `(.L_x_67) ;  /* 0x0000000000147947 */ /* 0x000fea0003800000 */
.L_x_69:
[----:B------:R-:W-:-:S07]  /*2c20*/  MOV R2, 0x2c40 ;  /* 0x00002c4000027802 */ /* 0x000fce0000000f00 */
[----:B-1----:R-:W-:Y:S05]  /*2c30*/  CALL.REL.NOINC `($__internal_0_$__cuda_sm10x_tcgen05_guardrail_trap_col_being_dealloced_not_returned_by_alloc) ;  /* 0x0000000000447944 */ /* 0x002fea0003c00000 */
[----:B------:R-:W-:Y:S05]  /*2c40*/  BRA `(.L_x_67) ;  /* 0x0000000000087947 */ /* 0x000fea0003800000 */
.L_x_68:
[----:B------:R-:W-:-:S07]  /*2c50*/  MOV R2, 0x2c70 ;  /* 0x00002c7000027802 */ /* 0x000fce0000000f00 */
[----:B-1----:R-:W-:Y:S05]  /*2c60*/  CALL.REL.NOINC `($__internal_2_$__cuda_sm10x_tcgen05_guardrail_trap_unallocated_columns_being_dealloced) ;  /* 0x0000000000507944 */ /* 0x002fea0003c00000 */
.L_x_67:
[----:B------:R-:W-:Y:S01]  /*2c70*/  NOP ;  /* 0x0000000000007918 */ /* 0x000fe20000000000 */
[----:B----4-:R-:W-:Y:S05]  /*2c80*/  EXIT ;  /* 0x000000000000794d */ /* 0x010fea0003800000 */
.L_x_56:
[----:B------:R-:W2:Y:S02]  /*2c90*/  SYNCS.PHASECHK.TRANS64.TRYWAIT P0, [UR8+0x10000], RZ ;  /* 0x010000ffff0075a7 */ /* 0x000ea40008001108 */
[----:B--2---:R-:W-:Y:S05]  /*2ca0*/  @!P0 BRA `(.L_x_56) ;  /* 0xfffffffc00f88947 */ /* 0x004fea000383ffff */
[----:B------:R-:W-:Y:S05]  /*2cb0*/  BRA `(.L_x_70) ;  /* 0xffffffec00947947 */ /* 0x000fea000383ffff */
.L_x_58:
[----:B------:R-:W2:Y:S02]  /*2cc0*/  SYNCS.PHASECHK.TRANS64.TRYWAIT P1, [UR8+0x10010], RZ ;  /* 0x010010ffff0075a7 */ /* 0x000ea40008021108 */
[----:B--2---:R-:W-:Y:S05]  /*2cd0*/  @!P1 BRA `(.L_x_58) ;  /* 0xfffffffc00f89947 */ /* 0x004fea000383ffff */
[----:B------:R-:W-:Y:S05]  /*2ce0*/  BRA `(.L_x_71) ;  /* 0xfffffff000847947 */ /* 0x000fea000383ffff */
.L_x_59:
[----:B------:R-:W3:Y:S02]  /*2cf0*/  SYNCS.PHASECHK.TRANS64.TRYWAIT P0, [UR46+0x10000], R3 ;  /* 0x01000003ff0075a7 */ /* 0x000ee4000800112e */
[----:B---3--:R-:W-:Y:S05]  /*2d00*/  @!P0 BRA `(.L_x_59) ;  /* 0xfffffffc00f88947 */ /* 0x008fea000383ffff */
[----:B------:R-:W-:Y:S05]  /*2d10*/  BRA `(.L_x_72) ;  /* 0xfffffff400087947 */ /* 0x000fea000383ffff */
.L_x_61:
[----:B------:R-:W3:Y:S02]  /*2d20*/  SYNCS.PHASECHK.TRANS64.TRYWAIT P0, [UR46+0x10010], R3 ;  /* 0x01001003ff0075a7 */ /* 0x000ee4000800112e */
[----:B---3--:R-:W-:Y:S05]  /*2d30*/  @!P0 BRA `(.L_x_61) ;  /* 0xfffffffc00f88947 */ /* 0x008fea000383ffff */
[----:B------:R-:W-:Y:S05]  /*2d40*/  BRA `(.L_x_73) ;  /* 0xfffffff800247947 */ /* 0x000fea000383ffff */
        .weak           $__internal_0_$__cuda_sm10x_tcgen05_guardrail_trap_col_being_dealloced_not_returned_by_alloc
        .type           $__internal_0_$__cuda_sm10x_tcgen05_guardrail_trap_col_being_dealloced_not_returned_by_alloc,@function
        .size           $__internal_0_$__cuda_sm10x_tcgen05_guardrail_trap_col_being_dealloced_not_returned_by_alloc,($__internal_1_$__cuda_sm10x_tcgen05_guardrail_trap_phase_invalid_during_alloc - $__internal_0_$__cuda_sm10x_tcgen05_guardrail_trap_col_being_dealloced_not_returned_by_alloc)
$__internal_0_$__cuda_sm10x_tcgen05_guardrail_trap_col_being_dealloced_not_returned_by_alloc:
[----:B------:R-:W-:Y:S05]  /*2d50*/  BPT.TRAP 0x1 ;  /* 0x000000040000795c */ /* 0x000fea0000300000 */
[----:B------:R-:W-:-:S04]  /*2d60*/  IMAD.MOV.U32 R3, RZ, RZ, 0x0 ;  /* 0x00000000ff037424 */ /* 0x000fc800078e00ff */
[----:B------:R-:W-:Y:S05]  /*2d70*/  RET.REL.NODEC R2 `(gluon_tcgen05) ;  /* 0xffffffd002a07950 */ /* 0x000fea0003c3ffff */
        .weak           $__internal_1_$__cuda_sm10x_tcgen05_guardrail_trap_phase_invalid_during_alloc
        .type           $__internal_1_$__cuda_sm10x_tcgen05_guardrail_trap_phase_invalid_during_alloc,@function
        .size           $__internal_1_$__cuda_sm10x_tcgen05_guardrail_trap_phase_invalid_during_alloc,($__internal_2_$__cuda_sm10x_tcgen05_guardrail_trap_unallocated_columns_being_dealloced - $__internal_1_$__cuda_sm10x_tcgen05_guardrail_trap_phase_invalid_during_alloc)
$__internal_1_$__cuda_sm10x_tcgen05_guardrail_trap_phase_invalid_during_alloc:
[----:B------:R-:W-:Y:S05]  /*2d80*/  BPT.TRAP 0x1 ;  /* 0x000000040000795c */ /* 0x000fea0000300000 */
[----:B------:R-:W-:-:S04]  /*2d90*/  IMAD.MOV.U32 R3, RZ, RZ, 0x0 ;  /* 0x00000000ff037424 */ /* 0x000fc800078e00ff */
[----:B------:R-:W-:Y:S05]  /*2da0*/  RET.REL.NODEC R2 `(gluon_tcgen05) ;  /* 0xffffffd002947950 */ /* 0x000fea0003c3ffff */
        .weak           $__internal_2_$__cuda_sm10x_tcgen05_guardrail_trap_unallocated_columns_being_dealloced
        .type           $__internal_2_$__cuda_sm10x_tcgen05_guardrail_trap_unallocated_columns_being_dealloced,@function
        .size           $__internal_2_$__cuda_sm10x_tcgen05_guardrail_trap_unallocated_columns_being_dealloced,(.L_x_77 - $__internal_2_$__cuda_sm10x_tcgen05_guardrail_trap_unallocated_columns_being_dealloced)
$__internal_2_$__cuda_sm10x_tcgen05_guardrail_trap_unallocated_columns_being_dealloced:
[----:B------:R-:W-:Y:S05]  /*2db0*/  BPT.TRAP 0x1 ;  /* 0x000000040000795c */ /* 0x000fea0000300000 */
[----:B------:R-:W-:-:S04]  /*2dc0*/  IMAD.MOV.U32 R3, RZ, RZ, 0x0 ;  /* 0x00000000ff037424 */ /* 0x000fc800078e00ff */
[----:B------:R-:W-:Y:S05]  /*2dd0*/  RET.REL.NODEC R2 `(gluon_tcgen05) ;  /* 0xffffffd002887950 */ /* 0x000fea0003c3ffff */
.L_x_74:
[----:B------:R-:W-:-:S00]  /*2de0*/  BRA `(.L_x_74) ;  /* 0xfffffffc00fc7947 */ /* 0x000fc0000383ffff */
[----:B------:R-:W-:-:S00]  /*2df0*/  NOP ;  /* 0x0000000000007918 */ /* 0x000fc00000000000 */
        /* <DEDUP_REMOVED lines=8> */
.L_x_77:


//--------------------- .nv.shared.gluon_tcgen05  --------------------------
	.section	.nv.shared.gluon_tcgen05,"aw",@nobits
	.sectionflags	@""
	.align	16
	.zero		1024


//--------------------- .nv.shared.reserved.0     --------------------------
	.section	.nv.shared.reserved.0,"aw",@nobits
	.align	8
	.weak		__nv_reservedSMEM_offset_0_alias
	.size		__nv_reservedSMEM_offset_0_alias, 0, 64
	.other		__nv_reservedSMEM_offset_0_alias,@"STO_CUDA_RESERVED_SHARED STV_DEFAULT"
__nv_reservedSMEM_offset_0_alias:
	.zero		0
.nv.shared.reserved.0:
	.zero		64
	.weak		__nv_reservedSMEM_allocation_phase
	.type		__nv_reservedSMEM_allocation_phase,@object
	.size		__nv_reservedSMEM_allocation_phase,(.L_0 - __nv_reservedSMEM_allocation_phase)
__nv_reservedSMEM_allocation_phase:
	.zero		1
.L_0:
	.zero		7
	.weak		__nv_reservedSMEM_devtool_atexit_pc
	.type		__nv_reservedSMEM_devtool_atexit_pc,@object
	.size		__nv_reservedSMEM_devtool_atexit_pc,(__nv_reservedSMEM_allocation_mask - __nv_reservedSMEM_devtool_atexit_pc)
__nv_reservedSMEM_devtool_atexit_pc:
	.zero		8
	.weak		__nv_reservedSMEM_allocation_mask
	.type		__nv_reservedSMEM_allocation_mask,@object
	.size		__nv_reservedSMEM_allocation_mask,(.L_2 - __nv_reservedSMEM_allocation_mask)
__nv_reservedSMEM_allocation_mask:
	.zero		4
.L_2:


//--------------------- .nv.constant0.gluon_tcgen05 --------------------------
	.section	.nv.constant0.gluon_tcgen05,"a",@progbits
	.sectionflags	@""
	.align	4
.nv.constant0.gluon_tcgen05:
	.zero		976


//--------------------- SYMBOLS --------------------------

	.type		.nv.reservedSmem.offset0,@object
	.size		.nv.reservedSmem.offset0,0x4
	.type		.nv.reservedSmem.cap,@object
	.size		.nv.reservedSmem.cap,0x4
